//
// Generated by NVIDIA NVVM Compiler
//
// Compiler Build ID: CL-36424714
// Cuda compilation tools, release 13.0, V13.0.88
// Based on NVVM 20.0.0
//

.version 9.0
.target sm_100
.address_size 64

	// .globl	_Z13NaiveMMKernelPfS_S_i
// _ZZ19OptimizedMMKernel_0PfS_S_iE7sharedA has been demoted
// _ZZ19OptimizedMMKernel_0PfS_S_iE7sharedB has been demoted
// _ZZ19OptimizedMMKernel_1PfS_S_iE7sharedA has been demoted
// _ZZ19OptimizedMMKernel_1PfS_S_iE7sharedB has been demoted
// _ZZ21OptimizedMMKernel_2_4PfS_S_iE7sharedA has been demoted
// _ZZ21OptimizedMMKernel_2_4PfS_S_iE7sharedB has been demoted
// _ZZ21OptimizedMMKernel_2_8PfS_S_iE7sharedA has been demoted
// _ZZ21OptimizedMMKernel_2_8PfS_S_iE7sharedB has been demoted
// _ZZ22OptimizedMMKernel_2_16PfS_S_iE7sharedA has been demoted
// _ZZ22OptimizedMMKernel_2_16PfS_S_iE7sharedB has been demoted
// _ZZ22OptimizedMMKernel_2_32PfS_S_iE7sharedA has been demoted
// _ZZ22OptimizedMMKernel_2_32PfS_S_iE7sharedB has been demoted

.visible .entry _Z13NaiveMMKernelPfS_S_i(
	.param .u64 .ptr .align 1 _Z13NaiveMMKernelPfS_S_i_param_0,
	.param .u64 .ptr .align 1 _Z13NaiveMMKernelPfS_S_i_param_1,
	.param .u64 .ptr .align 1 _Z13NaiveMMKernelPfS_S_i_param_2,
	.param .u32 _Z13NaiveMMKernelPfS_S_i_param_3
)
{
	.reg .pred 	%p<10>;
	.reg .b32 	%r<39>;
	.reg .b32 	%f<68>;
	.reg .b64 	%rd<67>;

	ld.param.u64 	%rd14, [_Z13NaiveMMKernelPfS_S_i_param_0];
	ld.param.u64 	%rd15, [_Z13NaiveMMKernelPfS_S_i_param_1];
	ld.param.u32 	%r17, [_Z13NaiveMMKernelPfS_S_i_param_3];
	cvta.to.global.u64 	%rd1, %rd15;
	cvta.to.global.u64 	%rd2, %rd14;
	mov.u32 	%r18, %ntid.x;
	mov.u32 	%r19, %ctaid.x;
	mov.u32 	%r20, %tid.x;
	mad.lo.s32 	%r1, %r18, %r19, %r20;
	mov.u32 	%r21, %ntid.y;
	mov.u32 	%r22, %ctaid.y;
	mov.u32 	%r23, %tid.y;
	mad.lo.s32 	%r2, %r21, %r22, %r23;
	setp.lt.s32 	%p1, %r17, 1;
	mov.f32 	%f67, 0f00000000;
	@%p1 bra 	$L__BB0_12;
	mul.lo.s32 	%r3, %r17, %r2;
	and.b32  	%r4, %r17, 7;
	setp.lt.u32 	%p2, %r17, 8;
	mov.f32 	%f67, 0f00000000;
	mov.b32 	%r37, 0;
	@%p2 bra 	$L__BB0_4;
	and.b32  	%r37, %r17, 2147483640;
	neg.s32 	%r35, %r37;
	mul.wide.u32 	%rd16, %r17, 4;
	add.s64 	%rd3, %rd1, %rd16;
	mul.wide.u32 	%rd17, %r17, 8;
	add.s64 	%rd4, %rd1, %rd17;
	mul.wide.u32 	%rd18, %r17, 12;
	add.s64 	%rd5, %rd1, %rd18;
	mul.wide.u32 	%rd19, %r17, 16;
	add.s64 	%rd6, %rd1, %rd19;
	mul.wide.u32 	%rd20, %r17, 20;
	add.s64 	%rd7, %rd1, %rd20;
	mul.wide.u32 	%rd21, %r17, 24;
	add.s64 	%rd8, %rd1, %rd21;
	mul.wide.u32 	%rd22, %r17, 28;
	add.s64 	%rd9, %rd1, %rd22;
	mul.wide.u32 	%rd23, %r3, 4;
	add.s64 	%rd24, %rd23, %rd2;
	add.s64 	%rd66, %rd24, 16;
	mov.f32 	%f67, 0f00000000;
	mov.u32 	%r34, %r1;
$L__BB0_3:
	.pragma "nounroll";
	mul.wide.s32 	%rd25, %r34, 4;
	add.s64 	%rd26, %rd3, %rd25;
	add.s64 	%rd27, %rd4, %rd25;
	add.s64 	%rd28, %rd5, %rd25;
	add.s64 	%rd29, %rd6, %rd25;
	add.s64 	%rd30, %rd7, %rd25;
	add.s64 	%rd31, %rd8, %rd25;
	add.s64 	%rd32, %rd9, %rd25;
	add.s64 	%rd33, %rd1, %rd25;
	ld.global.f32 	%f17, [%rd66+-16];
	ld.global.f32 	%f18, [%rd33];
	fma.rn.f32 	%f19, %f17, %f18, %f67;
	ld.global.f32 	%f20, [%rd66+-12];
	ld.global.f32 	%f21, [%rd26];
	fma.rn.f32 	%f22, %f20, %f21, %f19;
	ld.global.f32 	%f23, [%rd66+-8];
	ld.global.f32 	%f24, [%rd27];
	fma.rn.f32 	%f25, %f23, %f24, %f22;
	ld.global.f32 	%f26, [%rd66+-4];
	ld.global.f32 	%f27, [%rd28];
	fma.rn.f32 	%f28, %f26, %f27, %f25;
	ld.global.f32 	%f29, [%rd66];
	ld.global.f32 	%f30, [%rd29];
	fma.rn.f32 	%f31, %f29, %f30, %f28;
	ld.global.f32 	%f32, [%rd66+4];
	ld.global.f32 	%f33, [%rd30];
	fma.rn.f32 	%f34, %f32, %f33, %f31;
	ld.global.f32 	%f35, [%rd66+8];
	ld.global.f32 	%f36, [%rd31];
	fma.rn.f32 	%f37, %f35, %f36, %f34;
	ld.global.f32 	%f38, [%rd66+12];
	ld.global.f32 	%f39, [%rd32];
	fma.rn.f32 	%f67, %f38, %f39, %f37;
	add.s32 	%r35, %r35, 8;
	shl.b32 	%r25, %r17, 3;
	add.s32 	%r34, %r34, %r25;
	add.s64 	%rd66, %rd66, 32;
	setp.ne.s32 	%p3, %r35, 0;
	@%p3 bra 	$L__BB0_3;
$L__BB0_4:
	setp.eq.s32 	%p4, %r4, 0;
	@%p4 bra 	$L__BB0_12;
	and.b32  	%r12, %r17, 3;
	setp.lt.u32 	%p5, %r4, 4;
	@%p5 bra 	$L__BB0_7;
	add.s32 	%r26, %r37, %r3;
	mul.wide.u32 	%rd34, %r26, 4;
	add.s64 	%rd35, %rd2, %rd34;
	ld.global.f32 	%f41, [%rd35];
	mad.lo.s32 	%r27, %r37, %r17, %r1;
	mul.wide.s32 	%rd36, %r27, 4;
	add.s64 	%rd37, %rd1, %rd36;
	ld.global.f32 	%f42, [%rd37];
	fma.rn.f32 	%f43, %f41, %f42, %f67;
	cvt.u64.u32 	%rd38, %r3;
	cvt.u64.u32 	%rd39, %r37;
	add.s64 	%rd40, %rd39, %rd38;
	shl.b64 	%rd41, %rd40, 2;
	add.s64 	%rd42, %rd2, %rd41;
	ld.global.f32 	%f44, [%rd42+4];
	mul.wide.u32 	%rd43, %r17, 4;
	add.s64 	%rd44, %rd37, %rd43;
	ld.global.f32 	%f45, [%rd44];
	fma.rn.f32 	%f46, %f44, %f45, %f43;
	ld.global.f32 	%f47, [%rd42+8];
	add.s64 	%rd45, %rd44, %rd43;
	ld.global.f32 	%f48, [%rd45];
	fma.rn.f32 	%f49, %f47, %f48, %f46;
	ld.global.f32 	%f50, [%rd42+12];
	add.s64 	%rd46, %rd45, %rd43;
	ld.global.f32 	%f51, [%rd46];
	fma.rn.f32 	%f67, %f50, %f51, %f49;
	add.s32 	%r37, %r37, 4;
$L__BB0_7:
	setp.eq.s32 	%p6, %r12, 0;
	@%p6 bra 	$L__BB0_12;
	setp.eq.s32 	%p7, %r12, 1;
	@%p7 bra 	$L__BB0_10;
	add.s32 	%r28, %r37, %r3;
	mul.wide.u32 	%rd47, %r28, 4;
	add.s64 	%rd48, %rd2, %rd47;
	ld.global.f32 	%f53, [%rd48];
	mad.lo.s32 	%r29, %r37, %r17, %r1;
	mul.wide.s32 	%rd49, %r29, 4;
	add.s64 	%rd50, %rd1, %rd49;
	ld.global.f32 	%f54, [%rd50];
	fma.rn.f32 	%f55, %f53, %f54, %f67;
	cvt.u64.u32 	%rd51, %r3;
	cvt.u64.u32 	%rd52, %r37;
	add.s64 	%rd53, %rd52, %rd51;
	shl.b64 	%rd54, %rd53, 2;
	add.s64 	%rd55, %rd2, %rd54;
	ld.global.f32 	%f56, [%rd55+4];
	mul.wide.u32 	%rd56, %r17, 4;
	add.s64 	%rd57, %rd50, %rd56;
	ld.global.f32 	%f57, [%rd57];
	fma.rn.f32 	%f67, %f56, %f57, %f55;
	add.s32 	%r37, %r37, 2;
$L__BB0_10:
	and.b32  	%r30, %r17, 1;
	setp.eq.b32 	%p8, %r30, 1;
	not.pred 	%p9, %p8;
	@%p9 bra 	$L__BB0_12;
	add.s32 	%r31, %r37, %r3;
	mul.wide.u32 	%rd58, %r31, 4;
	add.s64 	%rd59, %rd2, %rd58;
	ld.global.f32 	%f58, [%rd59];
	mad.lo.s32 	%r32, %r37, %r17, %r1;
	mul.wide.s32 	%rd60, %r32, 4;
	add.s64 	%rd61, %rd1, %rd60;
	ld.global.f32 	%f59, [%rd61];
	fma.rn.f32 	%f67, %f58, %f59, %f67;
$L__BB0_12:
	ld.param.u64 	%rd65, [_Z13NaiveMMKernelPfS_S_i_param_2];
	cvta.to.global.u64 	%rd62, %rd65;
	mad.lo.s32 	%r33, %r17, %r2, %r1;
	mul.wide.s32 	%rd63, %r33, 4;
	add.s64 	%rd64, %rd62, %rd63;
	st.global.f32 	[%rd64], %f67;
	ret;

}
	// .globl	_Z19OptimizedMMKernel_0PfS_S_i
.visible .entry _Z19OptimizedMMKernel_0PfS_S_i(
	.param .u64 .ptr .align 1 _Z19OptimizedMMKernel_0PfS_S_i_param_0,
	.param .u64 .ptr .align 1 _Z19OptimizedMMKernel_0PfS_S_i_param_1,
	.param .u64 .ptr .align 1 _Z19OptimizedMMKernel_0PfS_S_i_param_2,
	.param .u32 _Z19OptimizedMMKernel_0PfS_S_i_param_3
)
{
	.reg .pred 	%p<3>;
	.reg .b32 	%r<36>;
	.reg .b32 	%f<105>;
	.reg .b64 	%rd<13>;
	// demoted variable
	.shared .align 4 .b8 _ZZ19OptimizedMMKernel_0PfS_S_iE7sharedA[4096];
	// demoted variable
	.shared .align 4 .b8 _ZZ19OptimizedMMKernel_0PfS_S_iE7sharedB[4096];
	ld.param.u64 	%rd3, [_Z19OptimizedMMKernel_0PfS_S_i_param_0];
	ld.param.u64 	%rd4, [_Z19OptimizedMMKernel_0PfS_S_i_param_1];
	ld.param.u64 	%rd5, [_Z19OptimizedMMKernel_0PfS_S_i_param_2];
	ld.param.u32 	%r20, [_Z19OptimizedMMKernel_0PfS_S_i_param_3];
	mov.u32 	%r1, %tid.x;
	mov.u32 	%r2, %tid.y;
	mov.u32 	%r21, %ctaid.x;
	mov.u32 	%r22, %ntid.x;
	mad.lo.s32 	%r3, %r21, %r22, %r1;
	mov.u32 	%r23, %ctaid.y;
	mov.u32 	%r24, %ntid.y;
	mad.lo.s32 	%r4, %r23, %r24, %r2;
	div.u32 	%r5, %r20, %r22;
	setp.lt.s32 	%p1, %r5, 1;
	mov.f32 	%f104, 0f00000000;
	@%p1 bra 	$L__BB1_3;
	shl.b32 	%r25, %r2, 5;
	add.s32 	%r26, %r25, %r1;
	shl.b32 	%r27, %r26, 2;
	mov.u32 	%r28, _ZZ19OptimizedMMKernel_0PfS_S_iE7sharedA;
	add.s32 	%r6, %r28, %r27;
	mov.u32 	%r29, _ZZ19OptimizedMMKernel_0PfS_S_iE7sharedB;
	add.s32 	%r7, %r29, %r27;
	shl.b32 	%r30, %r2, 7;
	add.s32 	%r8, %r28, %r30;
	shl.b32 	%r31, %r1, 2;
	add.s32 	%r9, %r29, %r31;
	neg.s32 	%r35, %r5;
	mad.lo.s32 	%r34, %r2, %r20, %r3;
	shl.b32 	%r12, %r20, 5;
	mad.lo.s32 	%r33, %r20, %r4, %r1;
	cvta.to.global.u64 	%rd1, %rd3;
	cvta.to.global.u64 	%rd2, %rd4;
	mov.f32 	%f104, 0f00000000;
$L__BB1_2:
	mul.wide.s32 	%rd6, %r33, 4;
	add.s64 	%rd7, %rd1, %rd6;
	ld.global.f32 	%f6, [%rd7];
	st.shared.f32 	[%r6], %f6;
	mul.wide.s32 	%rd8, %r34, 4;
	add.s64 	%rd9, %rd2, %rd8;
	ld.global.f32 	%f7, [%rd9];
	st.shared.f32 	[%r7], %f7;
	bar.sync 	0;
	ld.shared.f32 	%f8, [%r8];
	ld.shared.f32 	%f9, [%r9];
	fma.rn.f32 	%f10, %f8, %f9, %f104;
	ld.shared.f32 	%f11, [%r8+4];
	ld.shared.f32 	%f12, [%r9+128];
	fma.rn.f32 	%f13, %f11, %f12, %f10;
	ld.shared.f32 	%f14, [%r8+8];
	ld.shared.f32 	%f15, [%r9+256];
	fma.rn.f32 	%f16, %f14, %f15, %f13;
	ld.shared.f32 	%f17, [%r8+12];
	ld.shared.f32 	%f18, [%r9+384];
	fma.rn.f32 	%f19, %f17, %f18, %f16;
	ld.shared.f32 	%f20, [%r8+16];
	ld.shared.f32 	%f21, [%r9+512];
	fma.rn.f32 	%f22, %f20, %f21, %f19;
	ld.shared.f32 	%f23, [%r8+20];
	ld.shared.f32 	%f24, [%r9+640];
	fma.rn.f32 	%f25, %f23, %f24, %f22;
	ld.shared.f32 	%f26, [%r8+24];
	ld.shared.f32 	%f27, [%r9+768];
	fma.rn.f32 	%f28, %f26, %f27, %f25;
	ld.shared.f32 	%f29, [%r8+28];
	ld.shared.f32 	%f30, [%r9+896];
	fma.rn.f32 	%f31, %f29, %f30, %f28;
	ld.shared.f32 	%f32, [%r8+32];
	ld.shared.f32 	%f33, [%r9+1024];
	fma.rn.f32 	%f34, %f32, %f33, %f31;
	ld.shared.f32 	%f35, [%r8+36];
	ld.shared.f32 	%f36, [%r9+1152];
	fma.rn.f32 	%f37, %f35, %f36, %f34;
	ld.shared.f32 	%f38, [%r8+40];
	ld.shared.f32 	%f39, [%r9+1280];
	fma.rn.f32 	%f40, %f38, %f39, %f37;
	ld.shared.f32 	%f41, [%r8+44];
	ld.shared.f32 	%f42, [%r9+1408];
	fma.rn.f32 	%f43, %f41, %f42, %f40;
	ld.shared.f32 	%f44, [%r8+48];
	ld.shared.f32 	%f45, [%r9+1536];
	fma.rn.f32 	%f46, %f44, %f45, %f43;
	ld.shared.f32 	%f47, [%r8+52];
	ld.shared.f32 	%f48, [%r9+1664];
	fma.rn.f32 	%f49, %f47, %f48, %f46;
	ld.shared.f32 	%f50, [%r8+56];
	ld.shared.f32 	%f51, [%r9+1792];
	fma.rn.f32 	%f52, %f50, %f51, %f49;
	ld.shared.f32 	%f53, [%r8+60];
	ld.shared.f32 	%f54, [%r9+1920];
	fma.rn.f32 	%f55, %f53, %f54, %f52;
	ld.shared.f32 	%f56, [%r8+64];
	ld.shared.f32 	%f57, [%r9+2048];
	fma.rn.f32 	%f58, %f56, %f57, %f55;
	ld.shared.f32 	%f59, [%r8+68];
	ld.shared.f32 	%f60, [%r9+2176];
	fma.rn.f32 	%f61, %f59, %f60, %f58;
	ld.shared.f32 	%f62, [%r8+72];
	ld.shared.f32 	%f63, [%r9+2304];
	fma.rn.f32 	%f64, %f62, %f63, %f61;
	ld.shared.f32 	%f65, [%r8+76];
	ld.shared.f32 	%f66, [%r9+2432];
	fma.rn.f32 	%f67, %f65, %f66, %f64;
	ld.shared.f32 	%f68, [%r8+80];
	ld.shared.f32 	%f69, [%r9+2560];
	fma.rn.f32 	%f70, %f68, %f69, %f67;
	ld.shared.f32 	%f71, [%r8+84];
	ld.shared.f32 	%f72, [%r9+2688];
	fma.rn.f32 	%f73, %f71, %f72, %f70;
	ld.shared.f32 	%f74, [%r8+88];
	ld.shared.f32 	%f75, [%r9+2816];
	fma.rn.f32 	%f76, %f74, %f75, %f73;
	ld.shared.f32 	%f77, [%r8+92];
	ld.shared.f32 	%f78, [%r9+2944];
	fma.rn.f32 	%f79, %f77, %f78, %f76;
	ld.shared.f32 	%f80, [%r8+96];
	ld.shared.f32 	%f81, [%r9+3072];
	fma.rn.f32 	%f82, %f80, %f81, %f79;
	ld.shared.f32 	%f83, [%r8+100];
	ld.shared.f32 	%f84, [%r9+3200];
	fma.rn.f32 	%f85, %f83, %f84, %f82;
	ld.shared.f32 	%f86, [%r8+104];
	ld.shared.f32 	%f87, [%r9+3328];
	fma.rn.f32 	%f88, %f86, %f87, %f85;
	ld.shared.f32 	%f89, [%r8+108];
	ld.shared.f32 	%f90, [%r9+3456];
	fma.rn.f32 	%f91, %f89, %f90, %f88;
	ld.shared.f32 	%f92, [%r8+112];
	ld.shared.f32 	%f93, [%r9+3584];
	fma.rn.f32 	%f94, %f92, %f93, %f91;
	ld.shared.f32 	%f95, [%r8+116];
	ld.shared.f32 	%f96, [%r9+3712];
	fma.rn.f32 	%f97, %f95, %f96, %f94;
	ld.shared.f32 	%f98, [%r8+120];
	ld.shared.f32 	%f99, [%r9+3840];
	fma.rn.f32 	%f100, %f98, %f99, %f97;
	ld.shared.f32 	%f101, [%r8+124];
	ld.shared.f32 	%f102, [%r9+3968];
	fma.rn.f32 	%f104, %f101, %f102, %f100;
	bar.sync 	0;
	add.s32 	%r35, %r35, 1;
	setp.ne.s32 	%p2, %r35, 0;
	add.s32 	%r34, %r34, %r12;
	add.s32 	%r33, %r33, 32;
	@%p2 bra 	$L__BB1_2;
$L__BB1_3:
	cvta.to.global.u64 	%rd10, %rd5;
	mad.lo.s32 	%r32, %r20, %r4, %r3;
	mul.wide.s32 	%rd11, %r32, 4;
	add.s64 	%rd12, %rd10, %rd11;
	st.global.f32 	[%rd12], %f104;
	ret;

}
	// .globl	_Z19OptimizedMMKernel_1PfS_S_i
.visible .entry _Z19OptimizedMMKernel_1PfS_S_i(
	.param .u64 .ptr .align 1 _Z19OptimizedMMKernel_1PfS_S_i_param_0,
	.param .u64 .ptr .align 1 _Z19OptimizedMMKernel_1PfS_S_i_param_1,
	.param .u64 .ptr .align 1 _Z19OptimizedMMKernel_1PfS_S_i_param_2,
	.param .u32 _Z19OptimizedMMKernel_1PfS_S_i_param_3
)
{
	.reg .pred 	%p<3>;
	.reg .b32 	%r<33>;
	.reg .b32 	%f<105>;
	.reg .b64 	%rd<13>;
	// demoted variable
	.shared .align 4 .b8 _ZZ19OptimizedMMKernel_1PfS_S_iE7sharedA[4096];
	// demoted variable
	.shared .align 4 .b8 _ZZ19OptimizedMMKernel_1PfS_S_iE7sharedB[4096];
	ld.param.u64 	%rd3, [_Z19OptimizedMMKernel_1PfS_S_i_param_0];
	ld.param.u64 	%rd4, [_Z19OptimizedMMKernel_1PfS_S_i_param_1];
	ld.param.u64 	%rd5, [_Z19OptimizedMMKernel_1PfS_S_i_param_2];
	ld.param.u32 	%r20, [_Z19OptimizedMMKernel_1PfS_S_i_param_3];
	mov.u32 	%r1, %tid.x;
	mov.u32 	%r2, %tid.y;
	mov.u32 	%r21, %ctaid.x;
	mov.u32 	%r22, %ntid.x;
	mad.lo.s32 	%r3, %r21, %r22, %r1;
	mov.u32 	%r23, %ctaid.y;
	mov.u32 	%r24, %ntid.y;
	mad.lo.s32 	%r4, %r23, %r24, %r2;
	div.u32 	%r5, %r20, %r22;
	setp.lt.s32 	%p1, %r5, 1;
	mov.f32 	%f104, 0f00000000;
	@%p1 bra 	$L__BB2_3;
	shl.b32 	%r25, %r2, 7;
	mov.u32 	%r26, _ZZ19OptimizedMMKernel_1PfS_S_iE7sharedA;
	add.s32 	%r6, %r26, %r25;
	shl.b32 	%r27, %r1, 2;
	add.s32 	%r7, %r6, %r27;
	mov.u32 	%r28, _ZZ19OptimizedMMKernel_1PfS_S_iE7sharedB;
	add.s32 	%r9, %r28, %r27;
	add.s32 	%r8, %r9, %r25;
	neg.s32 	%r32, %r5;
	mad.lo.s32 	%r31, %r2, %r20, %r3;
	shl.b32 	%r12, %r20, 5;
	mad.lo.s32 	%r30, %r20, %r4, %r1;
	cvta.to.global.u64 	%rd1, %rd3;
	cvta.to.global.u64 	%rd2, %rd4;
	mov.f32 	%f104, 0f00000000;
$L__BB2_2:
	mul.wide.s32 	%rd6, %r30, 4;
	add.s64 	%rd7, %rd1, %rd6;
	ld.global.f32 	%f6, [%rd7];
	st.shared.f32 	[%r7], %f6;
	mul.wide.s32 	%rd8, %r31, 4;
	add.s64 	%rd9, %rd2, %rd8;
	ld.global.f32 	%f7, [%rd9];
	st.shared.f32 	[%r8], %f7;
	bar.sync 	0;
	ld.shared.f32 	%f8, [%r6];
	ld.shared.f32 	%f9, [%r9];
	fma.rn.f32 	%f10, %f8, %f9, %f104;
	ld.shared.f32 	%f11, [%r6+4];
	ld.shared.f32 	%f12, [%r9+128];
	fma.rn.f32 	%f13, %f11, %f12, %f10;
	ld.shared.f32 	%f14, [%r6+8];
	ld.shared.f32 	%f15, [%r9+256];
	fma.rn.f32 	%f16, %f14, %f15, %f13;
	ld.shared.f32 	%f17, [%r6+12];
	ld.shared.f32 	%f18, [%r9+384];
	fma.rn.f32 	%f19, %f17, %f18, %f16;
	ld.shared.f32 	%f20, [%r6+16];
	ld.shared.f32 	%f21, [%r9+512];
	fma.rn.f32 	%f22, %f20, %f21, %f19;
	ld.shared.f32 	%f23, [%r6+20];
	ld.shared.f32 	%f24, [%r9+640];
	fma.rn.f32 	%f25, %f23, %f24, %f22;
	ld.shared.f32 	%f26, [%r6+24];
	ld.shared.f32 	%f27, [%r9+768];
	fma.rn.f32 	%f28, %f26, %f27, %f25;
	ld.shared.f32 	%f29, [%r6+28];
	ld.shared.f32 	%f30, [%r9+896];
	fma.rn.f32 	%f31, %f29, %f30, %f28;
	ld.shared.f32 	%f32, [%r6+32];
	ld.shared.f32 	%f33, [%r9+1024];
	fma.rn.f32 	%f34, %f32, %f33, %f31;
	ld.shared.f32 	%f35, [%r6+36];
	ld.shared.f32 	%f36, [%r9+1152];
	fma.rn.f32 	%f37, %f35, %f36, %f34;
	ld.shared.f32 	%f38, [%r6+40];
	ld.shared.f32 	%f39, [%r9+1280];
	fma.rn.f32 	%f40, %f38, %f39, %f37;
	ld.shared.f32 	%f41, [%r6+44];
	ld.shared.f32 	%f42, [%r9+1408];
	fma.rn.f32 	%f43, %f41, %f42, %f40;
	ld.shared.f32 	%f44, [%r6+48];
	ld.shared.f32 	%f45, [%r9+1536];
	fma.rn.f32 	%f46, %f44, %f45, %f43;
	ld.shared.f32 	%f47, [%r6+52];
	ld.shared.f32 	%f48, [%r9+1664];
	fma.rn.f32 	%f49, %f47, %f48, %f46;
	ld.shared.f32 	%f50, [%r6+56];
	ld.shared.f32 	%f51, [%r9+1792];
	fma.rn.f32 	%f52, %f50, %f51, %f49;
	ld.shared.f32 	%f53, [%r6+60];
	ld.shared.f32 	%f54, [%r9+1920];
	fma.rn.f32 	%f55, %f53, %f54, %f52;
	ld.shared.f32 	%f56, [%r6+64];
	ld.shared.f32 	%f57, [%r9+2048];
	fma.rn.f32 	%f58, %f56, %f57, %f55;
	ld.shared.f32 	%f59, [%r6+68];
	ld.shared.f32 	%f60, [%r9+2176];
	fma.rn.f32 	%f61, %f59, %f60, %f58;
	ld.shared.f32 	%f62, [%r6+72];
	ld.shared.f32 	%f63, [%r9+2304];
	fma.rn.f32 	%f64, %f62, %f63, %f61;
	ld.shared.f32 	%f65, [%r6+76];
	ld.shared.f32 	%f66, [%r9+2432];
	fma.rn.f32 	%f67, %f65, %f66, %f64;
	ld.shared.f32 	%f68, [%r6+80];
	ld.shared.f32 	%f69, [%r9+2560];
	fma.rn.f32 	%f70, %f68, %f69, %f67;
	ld.shared.f32 	%f71, [%r6+84];
	ld.shared.f32 	%f72, [%r9+2688];
	fma.rn.f32 	%f73, %f71, %f72, %f70;
	ld.shared.f32 	%f74, [%r6+88];
	ld.shared.f32 	%f75, [%r9+2816];
	fma.rn.f32 	%f76, %f74, %f75, %f73;
	ld.shared.f32 	%f77, [%r6+92];
	ld.shared.f32 	%f78, [%r9+2944];
	fma.rn.f32 	%f79, %f77, %f78, %f76;
	ld.shared.f32 	%f80, [%r6+96];
	ld.shared.f32 	%f81, [%r9+3072];
	fma.rn.f32 	%f82, %f80, %f81, %f79;
	ld.shared.f32 	%f83, [%r6+100];
	ld.shared.f32 	%f84, [%r9+3200];
	fma.rn.f32 	%f85, %f83, %f84, %f82;
	ld.shared.f32 	%f86, [%r6+104];
	ld.shared.f32 	%f87, [%r9+3328];
	fma.rn.f32 	%f88, %f86, %f87, %f85;
	ld.shared.f32 	%f89, [%r6+108];
	ld.shared.f32 	%f90, [%r9+3456];
	fma.rn.f32 	%f91, %f89, %f90, %f88;
	ld.shared.f32 	%f92, [%r6+112];
	ld.shared.f32 	%f93, [%r9+3584];
	fma.rn.f32 	%f94, %f92, %f93, %f91;
	ld.shared.f32 	%f95, [%r6+116];
	ld.shared.f32 	%f96, [%r9+3712];
	fma.rn.f32 	%f97, %f95, %f96, %f94;
	ld.shared.f32 	%f98, [%r6+120];
	ld.shared.f32 	%f99, [%r9+3840];
	fma.rn.f32 	%f100, %f98, %f99, %f97;
	ld.shared.f32 	%f101, [%r6+124];
	ld.shared.f32 	%f102, [%r9+3968];
	fma.rn.f32 	%f104, %f101, %f102, %f100;
	bar.sync 	0;
	add.s32 	%r32, %r32, 1;
	setp.ne.s32 	%p2, %r32, 0;
	add.s32 	%r31, %r31, %r12;
	add.s32 	%r30, %r30, 32;
	@%p2 bra 	$L__BB2_2;
$L__BB2_3:
	cvta.to.global.u64 	%rd10, %rd5;
	mad.lo.s32 	%r29, %r20, %r4, %r3;
	mul.wide.s32 	%rd11, %r29, 4;
	add.s64 	%rd12, %rd10, %rd11;
	st.global.f32 	[%rd12], %f104;
	ret;

}
	// .globl	_Z21OptimizedMMKernel_2_4PfS_S_i
.visible .entry _Z21OptimizedMMKernel_2_4PfS_S_i(
	.param .u64 .ptr .align 1 _Z21OptimizedMMKernel_2_4PfS_S_i_param_0,
	.param .u64 .ptr .align 1 _Z21OptimizedMMKernel_2_4PfS_S_i_param_1,
	.param .u64 .ptr .align 1 _Z21OptimizedMMKernel_2_4PfS_S_i_param_2,
	.param .u32 _Z21OptimizedMMKernel_2_4PfS_S_i_param_3
)
{
	.reg .pred 	%p<6>;
	.reg .b32 	%r<78>;
	.reg .b32 	%f<85>;
	.reg .b64 	%rd<24>;
	// demoted variable
	.shared .align 4 .b8 _ZZ21OptimizedMMKernel_2_4PfS_S_iE7sharedA[64];
	// demoted variable
	.shared .align 4 .b8 _ZZ21OptimizedMMKernel_2_4PfS_S_iE7sharedB[64];
	ld.param.u64 	%rd4, [_Z21OptimizedMMKernel_2_4PfS_S_i_param_0];
	ld.param.u64 	%rd5, [_Z21OptimizedMMKernel_2_4PfS_S_i_param_1];
	ld.param.u32 	%r40, [_Z21OptimizedMMKernel_2_4PfS_S_i_param_3];
	cvta.to.global.u64 	%rd1, %rd5;
	cvta.to.global.u64 	%rd2, %rd4;
	mov.u32 	%r1, %tid.x;
	mov.u32 	%r2, %tid.y;
	mov.u32 	%r41, %ctaid.x;
	mov.u32 	%r42, %ntid.x;
	mad.lo.s32 	%r3, %r41, %r42, %r1;
	mov.u32 	%r43, %ctaid.y;
	mov.u32 	%r44, %ntid.y;
	mad.lo.s32 	%r4, %r43, %r44, %r2;
	div.u32 	%r5, %r40, %r42;
	setp.lt.s32 	%p1, %r5, 1;
	mov.f32 	%f84, 0f00000000;
	@%p1 bra 	$L__BB3_7;
	mul.lo.s32 	%r6, %r40, %r4;
	shl.b32 	%r46, %r2, 4;
	mov.u32 	%r47, _ZZ21OptimizedMMKernel_2_4PfS_S_iE7sharedA;
	add.s32 	%r7, %r47, %r46;
	mov.u32 	%r48, _ZZ21OptimizedMMKernel_2_4PfS_S_iE7sharedB;
	add.s32 	%r49, %r48, %r46;
	shl.b32 	%r50, %r1, 2;
	add.s32 	%r8, %r49, %r50;
	and.b32  	%r9, %r5, 3;
	setp.lt.u32 	%p2, %r5, 4;
	mov.f32 	%f84, 0f00000000;
	mov.b32 	%r74, 0;
	@%p2 bra 	$L__BB3_4;
	and.b32  	%r74, %r5, 2147483644;
	neg.s32 	%r73, %r74;
	add.s32 	%r51, %r2, 12;
	mad.lo.s32 	%r72, %r40, %r51, %r3;
	add.s32 	%r52, %r2, 8;
	mad.lo.s32 	%r71, %r40, %r52, %r3;
	add.s32 	%r53, %r2, 4;
	mad.lo.s32 	%r70, %r40, %r53, %r3;
	mad.lo.s32 	%r69, %r2, %r40, %r3;
	add.s32 	%r68, %r1, %r6;
	mov.f32 	%f84, 0f00000000;
$L__BB3_3:
	mul.wide.s32 	%rd6, %r68, 4;
	add.s64 	%rd7, %rd2, %rd6;
	ld.global.f32 	%f12, [%rd7];
	add.s32 	%r55, %r7, %r50;
	st.shared.f32 	[%r55], %f12;
	mul.wide.s32 	%rd8, %r69, 4;
	add.s64 	%rd9, %rd1, %rd8;
	ld.global.f32 	%f13, [%rd9];
	st.shared.f32 	[%r8], %f13;
	bar.sync 	0;
	ld.shared.f32 	%f14, [%r7];
	add.s32 	%r57, %r48, %r50;
	ld.shared.f32 	%f15, [%r57];
	fma.rn.f32 	%f16, %f14, %f15, %f84;
	ld.shared.f32 	%f17, [%r7+4];
	ld.shared.f32 	%f18, [%r57+16];
	fma.rn.f32 	%f19, %f17, %f18, %f16;
	ld.shared.f32 	%f20, [%r7+8];
	ld.shared.f32 	%f21, [%r57+32];
	fma.rn.f32 	%f22, %f20, %f21, %f19;
	ld.shared.f32 	%f23, [%r7+12];
	ld.shared.f32 	%f24, [%r57+48];
	fma.rn.f32 	%f25, %f23, %f24, %f22;
	bar.sync 	0;
	ld.global.f32 	%f26, [%rd7+16];
	st.shared.f32 	[%r55], %f26;
	mul.wide.s32 	%rd10, %r70, 4;
	add.s64 	%rd11, %rd1, %rd10;
	ld.global.f32 	%f27, [%rd11];
	st.shared.f32 	[%r8], %f27;
	bar.sync 	0;
	ld.shared.f32 	%f28, [%r7];
	ld.shared.f32 	%f29, [%r57];
	fma.rn.f32 	%f30, %f28, %f29, %f25;
	ld.shared.f32 	%f31, [%r7+4];
	ld.shared.f32 	%f32, [%r57+16];
	fma.rn.f32 	%f33, %f31, %f32, %f30;
	ld.shared.f32 	%f34, [%r7+8];
	ld.shared.f32 	%f35, [%r57+32];
	fma.rn.f32 	%f36, %f34, %f35, %f33;
	ld.shared.f32 	%f37, [%r7+12];
	ld.shared.f32 	%f38, [%r57+48];
	fma.rn.f32 	%f39, %f37, %f38, %f36;
	bar.sync 	0;
	ld.global.f32 	%f40, [%rd7+32];
	st.shared.f32 	[%r55], %f40;
	mul.wide.s32 	%rd12, %r71, 4;
	add.s64 	%rd13, %rd1, %rd12;
	ld.global.f32 	%f41, [%rd13];
	st.shared.f32 	[%r8], %f41;
	bar.sync 	0;
	ld.shared.f32 	%f42, [%r7];
	ld.shared.f32 	%f43, [%r57];
	fma.rn.f32 	%f44, %f42, %f43, %f39;
	ld.shared.f32 	%f45, [%r7+4];
	ld.shared.f32 	%f46, [%r57+16];
	fma.rn.f32 	%f47, %f45, %f46, %f44;
	ld.shared.f32 	%f48, [%r7+8];
	ld.shared.f32 	%f49, [%r57+32];
	fma.rn.f32 	%f50, %f48, %f49, %f47;
	ld.shared.f32 	%f51, [%r7+12];
	ld.shared.f32 	%f52, [%r57+48];
	fma.rn.f32 	%f53, %f51, %f52, %f50;
	bar.sync 	0;
	ld.global.f32 	%f54, [%rd7+48];
	st.shared.f32 	[%r55], %f54;
	mul.wide.s32 	%rd14, %r72, 4;
	add.s64 	%rd15, %rd1, %rd14;
	ld.global.f32 	%f55, [%rd15];
	st.shared.f32 	[%r8], %f55;
	bar.sync 	0;
	ld.shared.f32 	%f56, [%r7];
	ld.shared.f32 	%f57, [%r57];
	fma.rn.f32 	%f58, %f56, %f57, %f53;
	ld.shared.f32 	%f59, [%r7+4];
	ld.shared.f32 	%f60, [%r57+16];
	fma.rn.f32 	%f61, %f59, %f60, %f58;
	ld.shared.f32 	%f62, [%r7+8];
	ld.shared.f32 	%f63, [%r57+32];
	fma.rn.f32 	%f64, %f62, %f63, %f61;
	ld.shared.f32 	%f65, [%r7+12];
	ld.shared.f32 	%f66, [%r57+48];
	fma.rn.f32 	%f84, %f65, %f66, %f64;
	bar.sync 	0;
	add.s32 	%r73, %r73, 4;
	shl.b32 	%r58, %r40, 4;
	add.s32 	%r72, %r72, %r58;
	add.s32 	%r71, %r71, %r58;
	add.s32 	%r70, %r70, %r58;
	add.s32 	%r69, %r69, %r58;
	add.s32 	%r68, %r68, 16;
	setp.ne.s32 	%p3, %r73, 0;
	@%p3 bra 	$L__BB3_3;
$L__BB3_4:
	setp.eq.s32 	%p4, %r9, 0;
	@%p4 bra 	$L__BB3_7;
	shl.b32 	%r59, %r74, 2;
	add.s32 	%r60, %r2, %r59;
	mad.lo.s32 	%r77, %r40, %r60, %r3;
	shl.b32 	%r31, %r40, 2;
	mad.lo.s32 	%r61, %r40, %r4, %r1;
	add.s32 	%r76, %r61, %r59;
	neg.s32 	%r75, %r9;
$L__BB3_6:
	.pragma "nounroll";
	mul.wide.s32 	%rd16, %r76, 4;
	add.s64 	%rd17, %rd2, %rd16;
	ld.global.f32 	%f67, [%rd17];
	add.s32 	%r64, %r7, %r50;
	st.shared.f32 	[%r64], %f67;
	mul.wide.s32 	%rd18, %r77, 4;
	add.s64 	%rd19, %rd1, %rd18;
	ld.global.f32 	%f68, [%rd19];
	st.shared.f32 	[%r8], %f68;
	bar.sync 	0;
	ld.shared.f32 	%f69, [%r7];
	add.s32 	%r66, %r48, %r50;
	ld.shared.f32 	%f70, [%r66];
	fma.rn.f32 	%f71, %f69, %f70, %f84;
	ld.shared.f32 	%f72, [%r7+4];
	ld.shared.f32 	%f73, [%r66+16];
	fma.rn.f32 	%f74, %f72, %f73, %f71;
	ld.shared.f32 	%f75, [%r7+8];
	ld.shared.f32 	%f76, [%r66+32];
	fma.rn.f32 	%f77, %f75, %f76, %f74;
	ld.shared.f32 	%f78, [%r7+12];
	ld.shared.f32 	%f79, [%r66+48];
	fma.rn.f32 	%f84, %f78, %f79, %f77;
	bar.sync 	0;
	add.s32 	%r77, %r77, %r31;
	add.s32 	%r76, %r76, 4;
	add.s32 	%r75, %r75, 1;
	setp.ne.s32 	%p5, %r75, 0;
	@%p5 bra 	$L__BB3_6;
$L__BB3_7:
	ld.param.u64 	%rd23, [_Z21OptimizedMMKernel_2_4PfS_S_i_param_2];
	cvta.to.global.u64 	%rd20, %rd23;
	mad.lo.s32 	%r67, %r40, %r4, %r3;
	mul.wide.s32 	%rd21, %r67, 4;
	add.s64 	%rd22, %rd20, %rd21;
	st.global.f32 	[%rd22], %f84;
	ret;

}
	// .globl	_Z21OptimizedMMKernel_2_8PfS_S_i
.visible .entry _Z21OptimizedMMKernel_2_8PfS_S_i(
	.param .u64 .ptr .align 1 _Z21OptimizedMMKernel_2_8PfS_S_i_param_0,
	.param .u64 .ptr .align 1 _Z21OptimizedMMKernel_2_8PfS_S_i_param_1,
	.param .u64 .ptr .align 1 _Z21OptimizedMMKernel_2_8PfS_S_i_param_2,
	.param .u32 _Z21OptimizedMMKernel_2_8PfS_S_i_param_3
)
{
	.reg .pred 	%p<6>;
	.reg .b32 	%r<78>;
	.reg .b32 	%f<145>;
	.reg .b64 	%rd<24>;
	// demoted variable
	.shared .align 4 .b8 _ZZ21OptimizedMMKernel_2_8PfS_S_iE7sharedA[256];
	// demoted variable
	.shared .align 4 .b8 _ZZ21OptimizedMMKernel_2_8PfS_S_iE7sharedB[256];
	ld.param.u64 	%rd4, [_Z21OptimizedMMKernel_2_8PfS_S_i_param_0];
	ld.param.u64 	%rd5, [_Z21OptimizedMMKernel_2_8PfS_S_i_param_1];
	ld.param.u32 	%r40, [_Z21OptimizedMMKernel_2_8PfS_S_i_param_3];
	cvta.to.global.u64 	%rd1, %rd5;
	cvta.to.global.u64 	%rd2, %rd4;
	mov.u32 	%r1, %tid.x;
	mov.u32 	%r2, %tid.y;
	mov.u32 	%r41, %ctaid.x;
	mov.u32 	%r42, %ntid.x;
	mad.lo.s32 	%r3, %r41, %r42, %r1;
	mov.u32 	%r43, %ctaid.y;
	mov.u32 	%r44, %ntid.y;
	mad.lo.s32 	%r4, %r43, %r44, %r2;
	div.u32 	%r5, %r40, %r42;
	setp.lt.s32 	%p1, %r5, 1;
	mov.f32 	%f144, 0f00000000;
	@%p1 bra 	$L__BB4_7;
	mul.lo.s32 	%r6, %r40, %r4;
	shl.b32 	%r46, %r2, 5;
	mov.u32 	%r47, _ZZ21OptimizedMMKernel_2_8PfS_S_iE7sharedA;
	add.s32 	%r7, %r47, %r46;
	mov.u32 	%r48, _ZZ21OptimizedMMKernel_2_8PfS_S_iE7sharedB;
	add.s32 	%r49, %r48, %r46;
	shl.b32 	%r50, %r1, 2;
	add.s32 	%r8, %r49, %r50;
	and.b32  	%r9, %r5, 3;
	setp.lt.u32 	%p2, %r5, 4;
	mov.f32 	%f144, 0f00000000;
	mov.b32 	%r74, 0;
	@%p2 bra 	$L__BB4_4;
	and.b32  	%r74, %r5, 2147483644;
	neg.s32 	%r73, %r74;
	add.s32 	%r51, %r2, 24;
	mad.lo.s32 	%r72, %r40, %r51, %r3;
	add.s32 	%r52, %r2, 16;
	mad.lo.s32 	%r71, %r40, %r52, %r3;
	add.s32 	%r53, %r2, 8;
	mad.lo.s32 	%r70, %r40, %r53, %r3;
	mad.lo.s32 	%r69, %r2, %r40, %r3;
	add.s32 	%r68, %r1, %r6;
	mov.f32 	%f144, 0f00000000;
$L__BB4_3:
	mul.wide.s32 	%rd6, %r68, 4;
	add.s64 	%rd7, %rd2, %rd6;
	ld.global.f32 	%f12, [%rd7];
	add.s32 	%r55, %r7, %r50;
	st.shared.f32 	[%r55], %f12;
	mul.wide.s32 	%rd8, %r69, 4;
	add.s64 	%rd9, %rd1, %rd8;
	ld.global.f32 	%f13, [%rd9];
	st.shared.f32 	[%r8], %f13;
	bar.sync 	0;
	ld.shared.f32 	%f14, [%r7];
	add.s32 	%r57, %r48, %r50;
	ld.shared.f32 	%f15, [%r57];
	fma.rn.f32 	%f16, %f14, %f15, %f144;
	ld.shared.f32 	%f17, [%r7+4];
	ld.shared.f32 	%f18, [%r57+32];
	fma.rn.f32 	%f19, %f17, %f18, %f16;
	ld.shared.f32 	%f20, [%r7+8];
	ld.shared.f32 	%f21, [%r57+64];
	fma.rn.f32 	%f22, %f20, %f21, %f19;
	ld.shared.f32 	%f23, [%r7+12];
	ld.shared.f32 	%f24, [%r57+96];
	fma.rn.f32 	%f25, %f23, %f24, %f22;
	ld.shared.f32 	%f26, [%r7+16];
	ld.shared.f32 	%f27, [%r57+128];
	fma.rn.f32 	%f28, %f26, %f27, %f25;
	ld.shared.f32 	%f29, [%r7+20];
	ld.shared.f32 	%f30, [%r57+160];
	fma.rn.f32 	%f31, %f29, %f30, %f28;
	ld.shared.f32 	%f32, [%r7+24];
	ld.shared.f32 	%f33, [%r57+192];
	fma.rn.f32 	%f34, %f32, %f33, %f31;
	ld.shared.f32 	%f35, [%r7+28];
	ld.shared.f32 	%f36, [%r57+224];
	fma.rn.f32 	%f37, %f35, %f36, %f34;
	bar.sync 	0;
	ld.global.f32 	%f38, [%rd7+32];
	st.shared.f32 	[%r55], %f38;
	mul.wide.s32 	%rd10, %r70, 4;
	add.s64 	%rd11, %rd1, %rd10;
	ld.global.f32 	%f39, [%rd11];
	st.shared.f32 	[%r8], %f39;
	bar.sync 	0;
	ld.shared.f32 	%f40, [%r7];
	ld.shared.f32 	%f41, [%r57];
	fma.rn.f32 	%f42, %f40, %f41, %f37;
	ld.shared.f32 	%f43, [%r7+4];
	ld.shared.f32 	%f44, [%r57+32];
	fma.rn.f32 	%f45, %f43, %f44, %f42;
	ld.shared.f32 	%f46, [%r7+8];
	ld.shared.f32 	%f47, [%r57+64];
	fma.rn.f32 	%f48, %f46, %f47, %f45;
	ld.shared.f32 	%f49, [%r7+12];
	ld.shared.f32 	%f50, [%r57+96];
	fma.rn.f32 	%f51, %f49, %f50, %f48;
	ld.shared.f32 	%f52, [%r7+16];
	ld.shared.f32 	%f53, [%r57+128];
	fma.rn.f32 	%f54, %f52, %f53, %f51;
	ld.shared.f32 	%f55, [%r7+20];
	ld.shared.f32 	%f56, [%r57+160];
	fma.rn.f32 	%f57, %f55, %f56, %f54;
	ld.shared.f32 	%f58, [%r7+24];
	ld.shared.f32 	%f59, [%r57+192];
	fma.rn.f32 	%f60, %f58, %f59, %f57;
	ld.shared.f32 	%f61, [%r7+28];
	ld.shared.f32 	%f62, [%r57+224];
	fma.rn.f32 	%f63, %f61, %f62, %f60;
	bar.sync 	0;
	ld.global.f32 	%f64, [%rd7+64];
	st.shared.f32 	[%r55], %f64;
	mul.wide.s32 	%rd12, %r71, 4;
	add.s64 	%rd13, %rd1, %rd12;
	ld.global.f32 	%f65, [%rd13];
	st.shared.f32 	[%r8], %f65;
	bar.sync 	0;
	ld.shared.f32 	%f66, [%r7];
	ld.shared.f32 	%f67, [%r57];
	fma.rn.f32 	%f68, %f66, %f67, %f63;
	ld.shared.f32 	%f69, [%r7+4];
	ld.shared.f32 	%f70, [%r57+32];
	fma.rn.f32 	%f71, %f69, %f70, %f68;
	ld.shared.f32 	%f72, [%r7+8];
	ld.shared.f32 	%f73, [%r57+64];
	fma.rn.f32 	%f74, %f72, %f73, %f71;
	ld.shared.f32 	%f75, [%r7+12];
	ld.shared.f32 	%f76, [%r57+96];
	fma.rn.f32 	%f77, %f75, %f76, %f74;
	ld.shared.f32 	%f78, [%r7+16];
	ld.shared.f32 	%f79, [%r57+128];
	fma.rn.f32 	%f80, %f78, %f79, %f77;
	ld.shared.f32 	%f81, [%r7+20];
	ld.shared.f32 	%f82, [%r57+160];
	fma.rn.f32 	%f83, %f81, %f82, %f80;
	ld.shared.f32 	%f84, [%r7+24];
	ld.shared.f32 	%f85, [%r57+192];
	fma.rn.f32 	%f86, %f84, %f85, %f83;
	ld.shared.f32 	%f87, [%r7+28];
	ld.shared.f32 	%f88, [%r57+224];
	fma.rn.f32 	%f89, %f87, %f88, %f86;
	bar.sync 	0;
	ld.global.f32 	%f90, [%rd7+96];
	st.shared.f32 	[%r55], %f90;
	mul.wide.s32 	%rd14, %r72, 4;
	add.s64 	%rd15, %rd1, %rd14;
	ld.global.f32 	%f91, [%rd15];
	st.shared.f32 	[%r8], %f91;
	bar.sync 	0;
	ld.shared.f32 	%f92, [%r7];
	ld.shared.f32 	%f93, [%r57];
	fma.rn.f32 	%f94, %f92, %f93, %f89;
	ld.shared.f32 	%f95, [%r7+4];
	ld.shared.f32 	%f96, [%r57+32];
	fma.rn.f32 	%f97, %f95, %f96, %f94;
	ld.shared.f32 	%f98, [%r7+8];
	ld.shared.f32 	%f99, [%r57+64];
	fma.rn.f32 	%f100, %f98, %f99, %f97;
	ld.shared.f32 	%f101, [%r7+12];
	ld.shared.f32 	%f102, [%r57+96];
	fma.rn.f32 	%f103, %f101, %f102, %f100;
	ld.shared.f32 	%f104, [%r7+16];
	ld.shared.f32 	%f105, [%r57+128];
	fma.rn.f32 	%f106, %f104, %f105, %f103;
	ld.shared.f32 	%f107, [%r7+20];
	ld.shared.f32 	%f108, [%r57+160];
	fma.rn.f32 	%f109, %f107, %f108, %f106;
	ld.shared.f32 	%f110, [%r7+24];
	ld.shared.f32 	%f111, [%r57+192];
	fma.rn.f32 	%f112, %f110, %f111, %f109;
	ld.shared.f32 	%f113, [%r7+28];
	ld.shared.f32 	%f114, [%r57+224];
	fma.rn.f32 	%f144, %f113, %f114, %f112;
	bar.sync 	0;
	add.s32 	%r73, %r73, 4;
	shl.b32 	%r58, %r40, 5;
	add.s32 	%r72, %r72, %r58;
	add.s32 	%r71, %r71, %r58;
	add.s32 	%r70, %r70, %r58;
	add.s32 	%r69, %r69, %r58;
	add.s32 	%r68, %r68, 32;
	setp.ne.s32 	%p3, %r73, 0;
	@%p3 bra 	$L__BB4_3;
$L__BB4_4:
	setp.eq.s32 	%p4, %r9, 0;
	@%p4 bra 	$L__BB4_7;
	shl.b32 	%r59, %r74, 3;
	add.s32 	%r60, %r2, %r59;
	mad.lo.s32 	%r77, %r40, %r60, %r3;
	shl.b32 	%r31, %r40, 3;
	mad.lo.s32 	%r61, %r40, %r4, %r1;
	add.s32 	%r76, %r61, %r59;
	neg.s32 	%r75, %r9;
$L__BB4_6:
	.pragma "nounroll";
	mul.wide.s32 	%rd16, %r76, 4;
	add.s64 	%rd17, %rd2, %rd16;
	ld.global.f32 	%f115, [%rd17];
	add.s32 	%r64, %r7, %r50;
	st.shared.f32 	[%r64], %f115;
	mul.wide.s32 	%rd18, %r77, 4;
	add.s64 	%rd19, %rd1, %rd18;
	ld.global.f32 	%f116, [%rd19];
	st.shared.f32 	[%r8], %f116;
	bar.sync 	0;
	ld.shared.f32 	%f117, [%r7];
	add.s32 	%r66, %r48, %r50;
	ld.shared.f32 	%f118, [%r66];
	fma.rn.f32 	%f119, %f117, %f118, %f144;
	ld.shared.f32 	%f120, [%r7+4];
	ld.shared.f32 	%f121, [%r66+32];
	fma.rn.f32 	%f122, %f120, %f121, %f119;
	ld.shared.f32 	%f123, [%r7+8];
	ld.shared.f32 	%f124, [%r66+64];
	fma.rn.f32 	%f125, %f123, %f124, %f122;
	ld.shared.f32 	%f126, [%r7+12];
	ld.shared.f32 	%f127, [%r66+96];
	fma.rn.f32 	%f128, %f126, %f127, %f125;
	ld.shared.f32 	%f129, [%r7+16];
	ld.shared.f32 	%f130, [%r66+128];
	fma.rn.f32 	%f131, %f129, %f130, %f128;
	ld.shared.f32 	%f132, [%r7+20];
	ld.shared.f32 	%f133, [%r66+160];
	fma.rn.f32 	%f134, %f132, %f133, %f131;
	ld.shared.f32 	%f135, [%r7+24];
	ld.shared.f32 	%f136, [%r66+192];
	fma.rn.f32 	%f137, %f135, %f136, %f134;
	ld.shared.f32 	%f138, [%r7+28];
	ld.shared.f32 	%f139, [%r66+224];
	fma.rn.f32 	%f144, %f138, %f139, %f137;
	bar.sync 	0;
	add.s32 	%r77, %r77, %r31;
	add.s32 	%r76, %r76, 8;
	add.s32 	%r75, %r75, 1;
	setp.ne.s32 	%p5, %r75, 0;
	@%p5 bra 	$L__BB4_6;
$L__BB4_7:
	ld.param.u64 	%rd23, [_Z21OptimizedMMKernel_2_8PfS_S_i_param_2];
	cvta.to.global.u64 	%rd20, %rd23;
	mad.lo.s32 	%r67, %r40, %r4, %r3;
	mul.wide.s32 	%rd21, %r67, 4;
	add.s64 	%rd22, %rd20, %rd21;
	st.global.f32 	[%rd22], %f144;
	ret;

}
	// .globl	_Z22OptimizedMMKernel_2_16PfS_S_i
.visible .entry _Z22OptimizedMMKernel_2_16PfS_S_i(
	.param .u64 .ptr .align 1 _Z22OptimizedMMKernel_2_16PfS_S_i_param_0,
	.param .u64 .ptr .align 1 _Z22OptimizedMMKernel_2_16PfS_S_i_param_1,
	.param .u64 .ptr .align 1 _Z22OptimizedMMKernel_2_16PfS_S_i_param_2,
	.param .u32 _Z22OptimizedMMKernel_2_16PfS_S_i_param_3
)
{
	.reg .pred 	%p<6>;
	.reg .b32 	%r<57>;
	.reg .b32 	%f<163>;
	.reg .b64 	%rd<26>;
	// demoted variable
	.shared .align 4 .b8 _ZZ22OptimizedMMKernel_2_16PfS_S_iE7sharedA[1024];
	// demoted variable
	.shared .align 4 .b8 _ZZ22OptimizedMMKernel_2_16PfS_S_iE7sharedB[1024];
	ld.param.u32 	%r22, [_Z22OptimizedMMKernel_2_16PfS_S_i_param_3];
	mov.u32 	%r1, %tid.x;
	mov.u32 	%r2, %tid.y;
	mov.u32 	%r23, %ctaid.x;
	mov.u32 	%r24, %ntid.x;
	mad.lo.s32 	%r3, %r23, %r24, %r1;
	mov.u32 	%r25, %ctaid.y;
	mov.u32 	%r26, %ntid.y;
	mad.lo.s32 	%r4, %r25, %r26, %r2;
	div.u32 	%r5, %r22, %r24;
	setp.lt.s32 	%p1, %r5, 1;
	mov.f32 	%f162, 0f00000000;
	@%p1 bra 	$L__BB5_7;
	mad.lo.s32 	%r6, %r22, %r4, %r1;
	shl.b32 	%r28, %r2, 6;
	mov.u32 	%r29, _ZZ22OptimizedMMKernel_2_16PfS_S_iE7sharedA;
	add.s32 	%r7, %r29, %r28;
	mov.u32 	%r30, _ZZ22OptimizedMMKernel_2_16PfS_S_iE7sharedB;
	add.s32 	%r31, %r30, %r28;
	shl.b32 	%r32, %r1, 2;
	add.s32 	%r8, %r31, %r32;
	setp.eq.s32 	%p2, %r5, 1;
	mov.f32 	%f162, 0f00000000;
	mov.b32 	%r56, 0;
	@%p2 bra 	$L__BB5_5;
	and.b32  	%r33, %r5, 2147483646;
	neg.s32 	%r55, %r33;
	add.s32 	%r34, %r2, 16;
	mad.lo.s32 	%r54, %r22, %r34, %r3;
	mad.lo.s32 	%r53, %r2, %r22, %r3;
	mov.f32 	%f162, 0f00000000;
	mov.u32 	%r52, %r6;
$L__BB5_3:
	ld.param.u64 	%rd23, [_Z22OptimizedMMKernel_2_16PfS_S_i_param_1];
	ld.param.u64 	%rd21, [_Z22OptimizedMMKernel_2_16PfS_S_i_param_0];
	cvta.to.global.u64 	%rd4, %rd21;
	mul.wide.s32 	%rd5, %r52, 4;
	add.s64 	%rd6, %rd4, %rd5;
	ld.global.f32 	%f11, [%rd6];
	add.s32 	%r37, %r7, %r32;
	st.shared.f32 	[%r37], %f11;
	cvta.to.global.u64 	%rd7, %rd23;
	mul.wide.s32 	%rd8, %r53, 4;
	add.s64 	%rd9, %rd7, %rd8;
	ld.global.f32 	%f12, [%rd9];
	st.shared.f32 	[%r8], %f12;
	bar.sync 	0;
	ld.shared.f32 	%f13, [%r7];
	add.s32 	%r39, %r30, %r32;
	ld.shared.f32 	%f14, [%r39];
	fma.rn.f32 	%f15, %f13, %f14, %f162;
	ld.shared.f32 	%f16, [%r7+4];
	ld.shared.f32 	%f17, [%r39+64];
	fma.rn.f32 	%f18, %f16, %f17, %f15;
	ld.shared.f32 	%f19, [%r7+8];
	ld.shared.f32 	%f20, [%r39+128];
	fma.rn.f32 	%f21, %f19, %f20, %f18;
	ld.shared.f32 	%f22, [%r7+12];
	ld.shared.f32 	%f23, [%r39+192];
	fma.rn.f32 	%f24, %f22, %f23, %f21;
	ld.shared.f32 	%f25, [%r7+16];
	ld.shared.f32 	%f26, [%r39+256];
	fma.rn.f32 	%f27, %f25, %f26, %f24;
	ld.shared.f32 	%f28, [%r7+20];
	ld.shared.f32 	%f29, [%r39+320];
	fma.rn.f32 	%f30, %f28, %f29, %f27;
	ld.shared.f32 	%f31, [%r7+24];
	ld.shared.f32 	%f32, [%r39+384];
	fma.rn.f32 	%f33, %f31, %f32, %f30;
	ld.shared.f32 	%f34, [%r7+28];
	ld.shared.f32 	%f35, [%r39+448];
	fma.rn.f32 	%f36, %f34, %f35, %f33;
	ld.shared.f32 	%f37, [%r7+32];
	ld.shared.f32 	%f38, [%r39+512];
	fma.rn.f32 	%f39, %f37, %f38, %f36;
	ld.shared.f32 	%f40, [%r7+36];
	ld.shared.f32 	%f41, [%r39+576];
	fma.rn.f32 	%f42, %f40, %f41, %f39;
	ld.shared.f32 	%f43, [%r7+40];
	ld.shared.f32 	%f44, [%r39+640];
	fma.rn.f32 	%f45, %f43, %f44, %f42;
	ld.shared.f32 	%f46, [%r7+44];
	ld.shared.f32 	%f47, [%r39+704];
	fma.rn.f32 	%f48, %f46, %f47, %f45;
	ld.shared.f32 	%f49, [%r7+48];
	ld.shared.f32 	%f50, [%r39+768];
	fma.rn.f32 	%f51, %f49, %f50, %f48;
	ld.shared.f32 	%f52, [%r7+52];
	ld.shared.f32 	%f53, [%r39+832];
	fma.rn.f32 	%f54, %f52, %f53, %f51;
	ld.shared.f32 	%f55, [%r7+56];
	ld.shared.f32 	%f56, [%r39+896];
	fma.rn.f32 	%f57, %f55, %f56, %f54;
	ld.shared.f32 	%f58, [%r7+60];
	ld.shared.f32 	%f59, [%r39+960];
	fma.rn.f32 	%f60, %f58, %f59, %f57;
	bar.sync 	0;
	ld.global.f32 	%f61, [%rd6+64];
	st.shared.f32 	[%r37], %f61;
	mul.wide.s32 	%rd10, %r54, 4;
	add.s64 	%rd11, %rd7, %rd10;
	ld.global.f32 	%f62, [%rd11];
	st.shared.f32 	[%r8], %f62;
	bar.sync 	0;
	ld.shared.f32 	%f63, [%r7];
	ld.shared.f32 	%f64, [%r39];
	fma.rn.f32 	%f65, %f63, %f64, %f60;
	ld.shared.f32 	%f66, [%r7+4];
	ld.shared.f32 	%f67, [%r39+64];
	fma.rn.f32 	%f68, %f66, %f67, %f65;
	ld.shared.f32 	%f69, [%r7+8];
	ld.shared.f32 	%f70, [%r39+128];
	fma.rn.f32 	%f71, %f69, %f70, %f68;
	ld.shared.f32 	%f72, [%r7+12];
	ld.shared.f32 	%f73, [%r39+192];
	fma.rn.f32 	%f74, %f72, %f73, %f71;
	ld.shared.f32 	%f75, [%r7+16];
	ld.shared.f32 	%f76, [%r39+256];
	fma.rn.f32 	%f77, %f75, %f76, %f74;
	ld.shared.f32 	%f78, [%r7+20];
	ld.shared.f32 	%f79, [%r39+320];
	fma.rn.f32 	%f80, %f78, %f79, %f77;
	ld.shared.f32 	%f81, [%r7+24];
	ld.shared.f32 	%f82, [%r39+384];
	fma.rn.f32 	%f83, %f81, %f82, %f80;
	ld.shared.f32 	%f84, [%r7+28];
	ld.shared.f32 	%f85, [%r39+448];
	fma.rn.f32 	%f86, %f84, %f85, %f83;
	ld.shared.f32 	%f87, [%r7+32];
	ld.shared.f32 	%f88, [%r39+512];
	fma.rn.f32 	%f89, %f87, %f88, %f86;
	ld.shared.f32 	%f90, [%r7+36];
	ld.shared.f32 	%f91, [%r39+576];
	fma.rn.f32 	%f92, %f90, %f91, %f89;
	ld.shared.f32 	%f93, [%r7+40];
	ld.shared.f32 	%f94, [%r39+640];
	fma.rn.f32 	%f95, %f93, %f94, %f92;
	ld.shared.f32 	%f96, [%r7+44];
	ld.shared.f32 	%f97, [%r39+704];
	fma.rn.f32 	%f98, %f96, %f97, %f95;
	ld.shared.f32 	%f99, [%r7+48];
	ld.shared.f32 	%f100, [%r39+768];
	fma.rn.f32 	%f101, %f99, %f100, %f98;
	ld.shared.f32 	%f102, [%r7+52];
	ld.shared.f32 	%f103, [%r39+832];
	fma.rn.f32 	%f104, %f102, %f103, %f101;
	ld.shared.f32 	%f105, [%r7+56];
	ld.shared.f32 	%f106, [%r39+896];
	fma.rn.f32 	%f107, %f105, %f106, %f104;
	ld.shared.f32 	%f108, [%r7+60];
	ld.shared.f32 	%f109, [%r39+960];
	fma.rn.f32 	%f162, %f108, %f109, %f107;
	bar.sync 	0;
	add.s32 	%r55, %r55, 2;
	shl.b32 	%r40, %r22, 5;
	add.s32 	%r54, %r54, %r40;
	add.s32 	%r53, %r53, %r40;
	add.s32 	%r52, %r52, 32;
	setp.ne.s32 	%p3, %r55, 0;
	@%p3 bra 	$L__BB5_3;
	shl.b32 	%r41, %r5, 4;
	and.b32  	%r56, %r41, -32;
$L__BB5_5:
	and.b32  	%r42, %r5, 1;
	setp.eq.b32 	%p4, %r42, 1;
	not.pred 	%p5, %p4;
	@%p5 bra 	$L__BB5_7;
	ld.param.u64 	%rd24, [_Z22OptimizedMMKernel_2_16PfS_S_i_param_1];
	ld.param.u64 	%rd22, [_Z22OptimizedMMKernel_2_16PfS_S_i_param_0];
	add.s32 	%r43, %r6, %r56;
	cvta.to.global.u64 	%rd12, %rd22;
	mul.wide.s32 	%rd13, %r43, 4;
	add.s64 	%rd14, %rd12, %rd13;
	ld.global.f32 	%f110, [%rd14];
	add.s32 	%r46, %r7, %r32;
	st.shared.f32 	[%r46], %f110;
	add.s32 	%r47, %r56, %r2;
	mad.lo.s32 	%r48, %r47, %r22, %r3;
	cvta.to.global.u64 	%rd15, %rd24;
	mul.wide.s32 	%rd16, %r48, 4;
	add.s64 	%rd17, %rd15, %rd16;
	ld.global.f32 	%f111, [%rd17];
	st.shared.f32 	[%r8], %f111;
	bar.sync 	0;
	ld.shared.f32 	%f112, [%r7];
	add.s32 	%r50, %r30, %r32;
	ld.shared.f32 	%f113, [%r50];
	fma.rn.f32 	%f114, %f112, %f113, %f162;
	ld.shared.f32 	%f115, [%r7+4];
	ld.shared.f32 	%f116, [%r50+64];
	fma.rn.f32 	%f117, %f115, %f116, %f114;
	ld.shared.f32 	%f118, [%r7+8];
	ld.shared.f32 	%f119, [%r50+128];
	fma.rn.f32 	%f120, %f118, %f119, %f117;
	ld.shared.f32 	%f121, [%r7+12];
	ld.shared.f32 	%f122, [%r50+192];
	fma.rn.f32 	%f123, %f121, %f122, %f120;
	ld.shared.f32 	%f124, [%r7+16];
	ld.shared.f32 	%f125, [%r50+256];
	fma.rn.f32 	%f126, %f124, %f125, %f123;
	ld.shared.f32 	%f127, [%r7+20];
	ld.shared.f32 	%f128, [%r50+320];
	fma.rn.f32 	%f129, %f127, %f128, %f126;
	ld.shared.f32 	%f130, [%r7+24];
	ld.shared.f32 	%f131, [%r50+384];
	fma.rn.f32 	%f132, %f130, %f131, %f129;
	ld.shared.f32 	%f133, [%r7+28];
	ld.shared.f32 	%f134, [%r50+448];
	fma.rn.f32 	%f135, %f133, %f134, %f132;
	ld.shared.f32 	%f136, [%r7+32];
	ld.shared.f32 	%f137, [%r50+512];
	fma.rn.f32 	%f138, %f136, %f137, %f135;
	ld.shared.f32 	%f139, [%r7+36];
	ld.shared.f32 	%f140, [%r50+576];
	fma.rn.f32 	%f141, %f139, %f140, %f138;
	ld.shared.f32 	%f142, [%r7+40];
	ld.shared.f32 	%f143, [%r50+640];
	fma.rn.f32 	%f144, %f142, %f143, %f141;
	ld.shared.f32 	%f145, [%r7+44];
	ld.shared.f32 	%f146, [%r50+704];
	fma.rn.f32 	%f147, %f145, %f146, %f144;
	ld.shared.f32 	%f148, [%r7+48];
	ld.shared.f32 	%f149, [%r50+768];
	fma.rn.f32 	%f150, %f148, %f149, %f147;
	ld.shared.f32 	%f151, [%r7+52];
	ld.shared.f32 	%f152, [%r50+832];
	fma.rn.f32 	%f153, %f151, %f152, %f150;
	ld.shared.f32 	%f154, [%r7+56];
	ld.shared.f32 	%f155, [%r50+896];
	fma.rn.f32 	%f156, %f154, %f155, %f153;
	ld.shared.f32 	%f157, [%r7+60];
	ld.shared.f32 	%f158, [%r50+960];
	fma.rn.f32 	%f162, %f157, %f158, %f156;
	bar.sync 	0;
$L__BB5_7:
	ld.param.u64 	%rd25, [_Z22OptimizedMMKernel_2_16PfS_S_i_param_2];
	cvta.to.global.u64 	%rd18, %rd25;
	mad.lo.s32 	%r51, %r22, %r4, %r3;
	mul.wide.s32 	%rd19, %r51, 4;
	add.s64 	%rd20, %rd18, %rd19;
	st.global.f32 	[%rd20], %f162;
	ret;

}
	// .globl	_Z22OptimizedMMKernel_2_32PfS_S_i
.visible .entry _Z22OptimizedMMKernel_2_32PfS_S_i(
	.param .u64 .ptr .align 1 _Z22OptimizedMMKernel_2_32PfS_S_i_param_0,
	.param .u64 .ptr .align 1 _Z22OptimizedMMKernel_2_32PfS_S_i_param_1,
	.param .u64 .ptr .align 1 _Z22OptimizedMMKernel_2_32PfS_S_i_param_2,
	.param .u32 _Z22OptimizedMMKernel_2_32PfS_S_i_param_3
)
{
	.reg .pred 	%p<3>;
	.reg .b32 	%r<33>;
	.reg .b32 	%f<105>;
	.reg .b64 	%rd<13>;
	// demoted variable
	.shared .align 4 .b8 _ZZ22OptimizedMMKernel_2_32PfS_S_iE7sharedA[4096];
	// demoted variable
	.shared .align 4 .b8 _ZZ22OptimizedMMKernel_2_32PfS_S_iE7sharedB[4096];
	ld.param.u64 	%rd3, [_Z22OptimizedMMKernel_2_32PfS_S_i_param_0];
	ld.param.u64 	%rd4, [_Z22OptimizedMMKernel_2_32PfS_S_i_param_1];
	ld.param.u64 	%rd5, [_Z22OptimizedMMKernel_2_32PfS_S_i_param_2];
	ld.param.u32 	%r20, [_Z22OptimizedMMKernel_2_32PfS_S_i_param_3];
	mov.u32 	%r1, %tid.x;
	mov.u32 	%r2, %tid.y;
	mov.u32 	%r21, %ctaid.x;
	mov.u32 	%r22, %ntid.x;
	mad.lo.s32 	%r3, %r21, %r22, %r1;
	mov.u32 	%r23, %ctaid.y;
	mov.u32 	%r24, %ntid.y;
	mad.lo.s32 	%r4, %r23, %r24, %r2;
	div.u32 	%r5, %r20, %r22;
	setp.lt.s32 	%p1, %r5, 1;
	mov.f32 	%f104, 0f00000000;
	@%p1 bra 	$L__BB6_3;
	shl.b32 	%r25, %r2, 7;
	mov.u32 	%r26, _ZZ22OptimizedMMKernel_2_32PfS_S_iE7sharedA;
	add.s32 	%r6, %r26, %r25;
	shl.b32 	%r27, %r1, 2;
	add.s32 	%r7, %r6, %r27;
	mov.u32 	%r28, _ZZ22OptimizedMMKernel_2_32PfS_S_iE7sharedB;
	add.s32 	%r9, %r28, %r27;
	add.s32 	%r8, %r9, %r25;
	neg.s32 	%r32, %r5;
	mad.lo.s32 	%r31, %r2, %r20, %r3;
	shl.b32 	%r12, %r20, 5;
	mad.lo.s32 	%r30, %r20, %r4, %r1;
	cvta.to.global.u64 	%rd1, %rd3;
	cvta.to.global.u64 	%rd2, %rd4;
	mov.f32 	%f104, 0f00000000;
$L__BB6_2:
	mul.wide.s32 	%rd6, %r30, 4;
	add.s64 	%rd7, %rd1, %rd6;
	ld.global.f32 	%f6, [%rd7];
	st.shared.f32 	[%r7], %f6;
	mul.wide.s32 	%rd8, %r31, 4;
	add.s64 	%rd9, %rd2, %rd8;
	ld.global.f32 	%f7, [%rd9];
	st.shared.f32 	[%r8], %f7;
	bar.sync 	0;
	ld.shared.f32 	%f8, [%r6];
	ld.shared.f32 	%f9, [%r9];
	fma.rn.f32 	%f10, %f8, %f9, %f104;
	ld.shared.f32 	%f11, [%r6+4];
	ld.shared.f32 	%f12, [%r9+128];
	fma.rn.f32 	%f13, %f11, %f12, %f10;
	ld.shared.f32 	%f14, [%r6+8];
	ld.shared.f32 	%f15, [%r9+256];
	fma.rn.f32 	%f16, %f14, %f15, %f13;
	ld.shared.f32 	%f17, [%r6+12];
	ld.shared.f32 	%f18, [%r9+384];
	fma.rn.f32 	%f19, %f17, %f18, %f16;
	ld.shared.f32 	%f20, [%r6+16];
	ld.shared.f32 	%f21, [%r9+512];
	fma.rn.f32 	%f22, %f20, %f21, %f19;
	ld.shared.f32 	%f23, [%r6+20];
	ld.shared.f32 	%f24, [%r9+640];
	fma.rn.f32 	%f25, %f23, %f24, %f22;
	ld.shared.f32 	%f26, [%r6+24];
	ld.shared.f32 	%f27, [%r9+768];
	fma.rn.f32 	%f28, %f26, %f27, %f25;
	ld.shared.f32 	%f29, [%r6+28];
	ld.shared.f32 	%f30, [%r9+896];
	fma.rn.f32 	%f31, %f29, %f30, %f28;
	ld.shared.f32 	%f32, [%r6+32];
	ld.shared.f32 	%f33, [%r9+1024];
	fma.rn.f32 	%f34, %f32, %f33, %f31;
	ld.shared.f32 	%f35, [%r6+36];
	ld.shared.f32 	%f36, [%r9+1152];
	fma.rn.f32 	%f37, %f35, %f36, %f34;
	ld.shared.f32 	%f38, [%r6+40];
	ld.shared.f32 	%f39, [%r9+1280];
	fma.rn.f32 	%f40, %f38, %f39, %f37;
	ld.shared.f32 	%f41, [%r6+44];
	ld.shared.f32 	%f42, [%r9+1408];
	fma.rn.f32 	%f43, %f41, %f42, %f40;
	ld.shared.f32 	%f44, [%r6+48];
	ld.shared.f32 	%f45, [%r9+1536];
	fma.rn.f32 	%f46, %f44, %f45, %f43;
	ld.shared.f32 	%f47, [%r6+52];
	ld.shared.f32 	%f48, [%r9+1664];
	fma.rn.f32 	%f49, %f47, %f48, %f46;
	ld.shared.f32 	%f50, [%r6+56];
	ld.shared.f32 	%f51, [%r9+1792];
	fma.rn.f32 	%f52, %f50, %f51, %f49;
	ld.shared.f32 	%f53, [%r6+60];
	ld.shared.f32 	%f54, [%r9+1920];
	fma.rn.f32 	%f55, %f53, %f54, %f52;
	ld.shared.f32 	%f56, [%r6+64];
	ld.shared.f32 	%f57, [%r9+2048];
	fma.rn.f32 	%f58, %f56, %f57, %f55;
	ld.shared.f32 	%f59, [%r6+68];
	ld.shared.f32 	%f60, [%r9+2176];
	fma.rn.f32 	%f61, %f59, %f60, %f58;
	ld.shared.f32 	%f62, [%r6+72];
	ld.shared.f32 	%f63, [%r9+2304];
	fma.rn.f32 	%f64, %f62, %f63, %f61;
	ld.shared.f32 	%f65, [%r6+76];
	ld.shared.f32 	%f66, [%r9+2432];
	fma.rn.f32 	%f67, %f65, %f66, %f64;
	ld.shared.f32 	%f68, [%r6+80];
	ld.shared.f32 	%f69, [%r9+2560];
	fma.rn.f32 	%f70, %f68, %f69, %f67;
	ld.shared.f32 	%f71, [%r6+84];
	ld.shared.f32 	%f72, [%r9+2688];
	fma.rn.f32 	%f73, %f71, %f72, %f70;
	ld.shared.f32 	%f74, [%r6+88];
	ld.shared.f32 	%f75, [%r9+2816];
	fma.rn.f32 	%f76, %f74, %f75, %f73;
	ld.shared.f32 	%f77, [%r6+92];
	ld.shared.f32 	%f78, [%r9+2944];
	fma.rn.f32 	%f79, %f77, %f78, %f76;
	ld.shared.f32 	%f80, [%r6+96];
	ld.shared.f32 	%f81, [%r9+3072];
	fma.rn.f32 	%f82, %f80, %f81, %f79;
	ld.shared.f32 	%f83, [%r6+100];
	ld.shared.f32 	%f84, [%r9+3200];
	fma.rn.f32 	%f85, %f83, %f84, %f82;
	ld.shared.f32 	%f86, [%r6+104];
	ld.shared.f32 	%f87, [%r9+3328];
	fma.rn.f32 	%f88, %f86, %f87, %f85;
	ld.shared.f32 	%f89, [%r6+108];
	ld.shared.f32 	%f90, [%r9+3456];
	fma.rn.f32 	%f91, %f89, %f90, %f88;
	ld.shared.f32 	%f92, [%r6+112];
	ld.shared.f32 	%f93, [%r9+3584];
	fma.rn.f32 	%f94, %f92, %f93, %f91;
	ld.shared.f32 	%f95, [%r6+116];
	ld.shared.f32 	%f96, [%r9+3712];
	fma.rn.f32 	%f97, %f95, %f96, %f94;
	ld.shared.f32 	%f98, [%r6+120];
	ld.shared.f32 	%f99, [%r9+3840];
	fma.rn.f32 	%f100, %f98, %f99, %f97;
	ld.shared.f32 	%f101, [%r6+124];
	ld.shared.f32 	%f102, [%r9+3968];
	fma.rn.f32 	%f104, %f101, %f102, %f100;
	bar.sync 	0;
	add.s32 	%r32, %r32, 1;
	setp.ne.s32 	%p2, %r32, 0;
	add.s32 	%r31, %r31, %r12;
	add.s32 	%r30, %r30, 32;
	@%p2 bra 	$L__BB6_2;
$L__BB6_3:
	cvta.to.global.u64 	%rd10, %rd5;
	mad.lo.s32 	%r29, %r20, %r4, %r3;
	mul.wide.s32 	%rd11, %r29, 4;
	add.s64 	%rd12, %rd10, %rd11;
	st.global.f32 	[%rd12], %f104;
	ret;

}


// ===== COMPILED SASS (sm_100) =====

	.target	sm_100

	.elftype	@"ET_EXEC"


//--------------------- .note.nv.tkinfo           --------------------------
	.section	.note.nv.tkinfo,"",@"SHT_NOTE"
	.sectionflags	@"SHF_NOTE_NV_TKINFO"
	.tkinfo
        /*0018*/ 	.word	0x00000002
        /*0030*/ 	.string	""
        /*0030*/ 	.string	"ptxas"
        /*0030*/ 	.string	"Cuda compilation tools, release 13.0, V13.0.88"
        /*0030*/ 	.string	"Build cuda_13.0.r13.0/compiler.36424714_0"
        /*0030*/ 	.string	"-arch sm_100 -m 64 "



//--------------------- .note.nv.cuinfo           --------------------------
	.section	.note.nv.cuinfo,"",@"SHT_NOTE"
	.sectionflags	@"SHF_NOTE_NV_CUINFO"
        /*0018*/ 	.short	0x0002
        /*001a*/ 	.short	0x0064
        /*001c*/ 	.short	0x0082
	.zero		2


//--------------------- .nv.info                  --------------------------
	.section	.nv.info,"",@"SHT_CUDA_INFO"
	.align	4


	//----- nvinfo : EIATTR_REGCOUNT
	.align		4
        /*0000*/ 	.byte	0x04, 0x2f
        /*0002*/ 	.short	(.L_1 - .L_0)
	.align		4
.L_0:
        /*0004*/ 	.word	index@(_Z13NaiveMMKernelPfS_S_i)
        /*0008*/ 	.word	0x0000001e


	//----- nvinfo : EIATTR_FRAME_SIZE
	.align		4
.L_1:
        /*000c*/ 	.byte	0x04, 0x11
        /*000e*/ 	.short	(.L_3 - .L_2)
	.align		4
.L_2:
        /*0010*/ 	.word	index@(_Z13NaiveMMKernelPfS_S_i)
        /*0014*/ 	.word	0x00000000


	//----- nvinfo : EIATTR_REGCOUNT
	.align		4
.L_3:
        /*0018*/ 	.byte	0x04, 0x2f
        /*001a*/ 	.short	(.L_5 - .L_4)
	.align		4
.L_4:
        /*001c*/ 	.word	index@(_Z19OptimizedMMKernel_0PfS_S_i)
        /*0020*/ 	.word	0x00000020


	//----- nvinfo : EIATTR_FRAME_SIZE
	.align		4
.L_5:
        /*0024*/ 	.byte	0x04, 0x11
        /*0026*/ 	.short	(.L_7 - .L_6)
	.align		4
.L_6:
        /*0028*/ 	.word	index@(_Z19OptimizedMMKernel_0PfS_S_i)
        /*002c*/ 	.word	0x00000000


	//----- nvinfo : EIATTR_REGCOUNT
	.align		4
.L_7:
        /*0030*/ 	.byte	0x04, 0x2f
        /*0032*/ 	.short	(.L_9 - .L_8)
	.align		4
.L_8:
        /*0034*/ 	.word	index@(_Z19OptimizedMMKernel_1PfS_S_i)
        /*0038*/ 	.word	0x00000020


	//----- nvinfo : EIATTR_FRAME_SIZE
	.align		4
.L_9:
        /*003c*/ 	.byte	0x04, 0x11
        /*003e*/ 	.short	(.L_11 - .L_10)
	.align		4
.L_10:
        /*0040*/ 	.word	index@(_Z19OptimizedMMKernel_1PfS_S_i)
        /*0044*/ 	.word	0x00000000


	//----- nvinfo : EIATTR_REGCOUNT
	.align		4
.L_11:
        /*0048*/ 	.byte	0x04, 0x2f
        /*004a*/ 	.short	(.L_13 - .L_12)
	.align		4
.L_12:
        /*004c*/ 	.word	index@(_Z21OptimizedMMKernel_2_4PfS_S_i)
        /*0050*/ 	.word	0x00000020


	//----- nvinfo : EIATTR_FRAME_SIZE
	.align		4
.L_13:
        /*0054*/ 	.byte	0x04, 0x11
        /*0056*/ 	.short	(.L_15 - .L_14)
	.align		4
.L_14:
        /*0058*/ 	.word	index@(_Z21OptimizedMMKernel_2_4PfS_S_i)
        /*005c*/ 	.word	0x00000000


	//----- nvinfo : EIATTR_REGCOUNT
	.align		4
.L_15:
        /*0060*/ 	.byte	0x04, 0x2f
        /*0062*/ 	.short	(.L_17 - .L_16)
	.align		4
.L_16:
        /*0064*/ 	.word	index@(_Z21OptimizedMMKernel_2_8PfS_S_i)
        /*0068*/ 	.word	0x00000020


	//----- nvinfo : EIATTR_FRAME_SIZE
	.align		4
.L_17:
        /*006c*/ 	.byte	0x04, 0x11
        /*006e*/ 	.short	(.L_19 - .L_18)
	.align		4
.L_18:
        /*0070*/ 	.word	index@(_Z21OptimizedMMKernel_2_8PfS_S_i)
        /*0074*/ 	.word	0x00000000


	//----- nvinfo : EIATTR_REGCOUNT
	.align		4
.L_19:
        /*0078*/ 	.byte	0x04, 0x2f
        /*007a*/ 	.short	(.L_21 - .L_20)
	.align		4
.L_20:
        /*007c*/ 	.word	index@(_Z22OptimizedMMKernel_2_16PfS_S_i)
        /*0080*/ 	.word	0x00000020


	//----- nvinfo : EIATTR_FRAME_SIZE
	.align		4
.L_21:
        /*0084*/ 	.byte	0x04, 0x11
        /*0086*/ 	.short	(.L_23 - .L_22)
	.align		4
.L_22:
        /*0088*/ 	.word	index@(_Z22OptimizedMMKernel_2_16PfS_S_i)
        /*008c*/ 	.word	0x00000000


	//----- nvinfo : EIATTR_REGCOUNT
	.align		4
.L_23:
        /*0090*/ 	.byte	0x04, 0x2f
        /*0092*/ 	.short	(.L_25 - .L_24)
	.align		4
.L_24:
        /*0094*/ 	.word	index@(_Z22OptimizedMMKernel_2_32PfS_S_i)
        /*0098*/ 	.word	0x00000020


	//----- nvinfo : EIATTR_FRAME_SIZE
	.align		4
.L_25:
        /*009c*/ 	.byte	0x04, 0x11
        /*009e*/ 	.short	(.L_27 - .L_26)
	.align		4
.L_26:
        /*00a0*/ 	.word	index@(_Z22OptimizedMMKernel_2_32PfS_S_i)
        /*00a4*/ 	.word	0x00000000


	//----- nvinfo : EIATTR_MIN_STACK_SIZE
	.align		4
.L_27:
        /*00a8*/ 	.byte	0x04, 0x12
        /*00aa*/ 	.short	(.L_29 - .L_28)
	.align		4
.L_28:
        /*00ac*/ 	.word	index@(_Z22OptimizedMMKernel_2_32PfS_S_i)
        /*00b0*/ 	.word	0x00000000


	//----- nvinfo : EIATTR_MIN_STACK_SIZE
	.align		4
.L_29:
        /*00b4*/ 	.byte	0x04, 0x12
        /*00b6*/ 	.short	(.L_31 - .L_30)
	.align		4
.L_30:
        /*00b8*/ 	.word	index@(_Z22OptimizedMMKernel_2_16PfS_S_i)
        /*00bc*/ 	.word	0x00000000


	//----- nvinfo : EIATTR_MIN_STACK_SIZE
	.align		4
.L_31:
        /*00c0*/ 	.byte	0x04, 0x12
        /*00c2*/ 	.short	(.L_33 - .L_32)
	.align		4
.L_32:
        /*00c4*/ 	.word	index@(_Z21OptimizedMMKernel_2_8PfS_S_i)
        /*00c8*/ 	.word	0x00000000


	//----- nvinfo : EIATTR_MIN_STACK_SIZE
	.align		4
.L_33:
        /*00cc*/ 	.byte	0x04, 0x12
        /*00ce*/ 	.short	(.L_35 - .L_34)
	.align		4
.L_34:
        /*00d0*/ 	.word	index@(_Z21OptimizedMMKernel_2_4PfS_S_i)
        /*00d4*/ 	.word	0x00000000


	//----- nvinfo : EIATTR_MIN_STACK_SIZE
	.align		4
.L_35:
        /*00d8*/ 	.byte	0x04, 0x12
        /*00da*/ 	.short	(.L_37 - .L_36)
	.align		4
.L_36:
        /*00dc*/ 	.word	index@(_Z19OptimizedMMKernel_1PfS_S_i)
        /*00e0*/ 	.word	0x00000000


	//----- nvinfo : EIATTR_MIN_STACK_SIZE
	.align		4
.L_37:
        /*00e4*/ 	.byte	0x04, 0x12
        /*00e6*/ 	.short	(.L_39 - .L_38)
	.align		4
.L_38:
        /*00e8*/ 	.word	index@(_Z19OptimizedMMKernel_0PfS_S_i)
        /*00ec*/ 	.word	0x00000000


	//----- nvinfo : EIATTR_MIN_STACK_SIZE
	.align		4
.L_39:
        /*00f0*/ 	.byte	0x04, 0x12
        /*00f2*/ 	.short	(.L_41 - .L_40)
	.align		4
.L_40:
        /*00f4*/ 	.word	index@(_Z13NaiveMMKernelPfS_S_i)
        /*00f8*/ 	.word	0x00000000
.L_41:


//--------------------- .nv.compat                --------------------------
	.section	.nv.compat,"",@"SHT_CUDA_COMPAT_INFO"
	.align	4
        /*0000*/ 	.byte	0x02, 0x09, 0x00, 0x00, 0x02, 0x02, 0x01, 0x00, 0x02, 0x05, 0x05, 0x00, 0x03, 0x07, 0x01, 0x01
        /*0010*/ 	.byte	0x02, 0x03, 0x00, 0x00, 0x02, 0x06, 0x01, 0x00, 0x04, 0x0b, 0x08, 0x00, 0x09, 0x00, 0x00, 0x00
        /*0020*/ 	.byte	0x00, 0x00, 0x00, 0x00


//--------------------- .nv.info._Z22OptimizedMMKernel_2_32PfS_S_i --------------------------
	.section	.nv.info._Z22OptimizedMMKernel_2_32PfS_S_i,"",@"SHT_CUDA_INFO"
	.sectionflags	@""
	.align	4


	//----- nvinfo : EIATTR_CUDA_API_VERSION
	.align		4
        /*0000*/ 	.byte	0x04, 0x37
        /*0002*/ 	.short	(.L_43 - .L_42)
.L_42:
        /*0004*/ 	.word	0x00000082


	//----- nvinfo : EIATTR_KPARAM_INFO
	.align		4
.L_43:
        /*0008*/ 	.byte	0x04, 0x17
        /*000a*/ 	.short	(.L_45 - .L_44)
.L_44:
        /*000c*/ 	.word	0x00000000
        /*0010*/ 	.short	0x0003
        /*0012*/ 	.short	0x0018
        /*0014*/ 	.byte	0x00, 0xf0, 0x11, 0x00


	//----- nvinfo : EIATTR_KPARAM_INFO
	.align		4
.L_45:
        /*0018*/ 	.byte	0x04, 0x17
        /*001a*/ 	.short	(.L_47 - .L_46)
.L_46:
        /*001c*/ 	.word	0x00000000
        /*0020*/ 	.short	0x0002
        /*0022*/ 	.short	0x0010
        /*0024*/ 	.byte	0x00, 0xf5, 0x21, 0x00


	//----- nvinfo : EIATTR_KPARAM_INFO
	.align		4
.L_47:
        /*0028*/ 	.byte	0x04, 0x17
        /*002a*/ 	.short	(.L_49 - .L_48)
.L_48:
        /*002c*/ 	.word	0x00000000
        /*0030*/ 	.short	0x0001
        /*0032*/ 	.short	0x0008
        /*0034*/ 	.byte	0x00, 0xf5, 0x21, 0x00


	//----- nvinfo : EIATTR_KPARAM_INFO
	.align		4
.L_49:
        /*0038*/ 	.byte	0x04, 0x17
        /*003a*/ 	.short	(.L_51 - .L_50)
.L_50:
        /*003c*/ 	.word	0x00000000
        /*0040*/ 	.short	0x0000
        /*0042*/ 	.short	0x0000
        /*0044*/ 	.byte	0x00, 0xf5, 0x21, 0x00


	//----- nvinfo : EIATTR_SPARSE_MMA_MASK
	.align		4
.L_51:
        /*0048*/ 	.byte	0x03, 0x50
        /*004a*/ 	.short	0x0000


	//----- nvinfo : EIATTR_MAXREG_COUNT
	.align		4
        /*004c*/ 	.byte	0x03, 0x1b
        /*004e*/ 	.short	0x00ff


	//----- nvinfo : EIATTR_NUM_BARRIERS
	.align		4
        /*0050*/ 	.byte	0x02, 0x4c
        /*0052*/ 	.byte	0x01
	.zero		1


	//----- nvinfo : EIATTR_MERCURY_ISA_VERSION
	.align		4
        /*0054*/ 	.byte	0x03, 0x5f
        /*0056*/ 	.short	0x0101


	//----- nvinfo : EIATTR_VRC_CTA_INIT_COUNT
	.align		4
        /*0058*/ 	.byte	0x02, 0x4a
	.zero		1
	.zero		1


	//----- nvinfo : EIATTR_EXIT_INSTR_OFFSETS
	.align		4
        /*005c*/ 	.byte	0x04, 0x1c
        /*005e*/ 	.short	(.L_53 - .L_52)


	//   ....[0]....
.L_52:
        /*0060*/ 	.word	0x00000880


	//----- nvinfo : EIATTR_CBANK_PARAM_SIZE
	.align		4
.L_53:
        /*0064*/ 	.byte	0x03, 0x19
        /*0066*/ 	.short	0x001c


	//----- nvinfo : EIATTR_PARAM_CBANK
	.align		4
        /*0068*/ 	.byte	0x04, 0x0a
        /*006a*/ 	.short	(.L_55 - .L_54)
	.align		4
.L_54:
        /*006c*/ 	.word	index@(.nv.constant0._Z22OptimizedMMKernel_2_32PfS_S_i)
        /*0070*/ 	.short	0x0380
        /*0072*/ 	.short	0x001c


	//----- nvinfo : EIATTR_SW_WAR
	.align		4
.L_55:
        /*0074*/ 	.byte	0x04, 0x36
        /*0076*/ 	.short	(.L_57 - .L_56)
.L_56:
        /*0078*/ 	.word	0x00000008
.L_57:


//--------------------- .nv.info._Z22OptimizedMMKernel_2_16PfS_S_i --------------------------
	.section	.nv.info._Z22OptimizedMMKernel_2_16PfS_S_i,"",@"SHT_CUDA_INFO"
	.sectionflags	@""
	.align	4


	//----- nvinfo : EIATTR_CUDA_API_VERSION
	.align		4
        /*0000*/ 	.byte	0x04, 0x37
        /*0002*/ 	.short	(.L_59 - .L_58)
.L_58:
        /*0004*/ 	.word	0x00000082


	//----- nvinfo : EIATTR_KPARAM_INFO
	.align		4
.L_59:
        /*0008*/ 	.byte	0x04, 0x17
        /*000a*/ 	.short	(.L_61 - .L_60)
.L_60:
        /*000c*/ 	.word	0x00000000
        /*0010*/ 	.short	0x0003
        /*0012*/ 	.short	0x0018
        /*0014*/ 	.byte	0x00, 0xf0, 0x11, 0x00


	//----- nvinfo : EIATTR_KPARAM_INFO
	.align		4
.L_61:
        /*0018*/ 	.byte	0x04, 0x17
        /*001a*/ 	.short	(.L_63 - .L_62)
.L_62:
        /*001c*/ 	.word	0x00000000
        /*0020*/ 	.short	0x0002
        /*0022*/ 	.short	0x0010
        /*0024*/ 	.byte	0x00, 0xf5, 0x21, 0x00


	//----- nvinfo : EIATTR_KPARAM_INFO
	.align		4
.L_63:
        /*0028*/ 	.byte	0x04, 0x17
        /*002a*/ 	.short	(.L_65 - .L_64)
.L_64:
        /*002c*/ 	.word	0x00000000
        /*0030*/ 	.short	0x0001
        /*0032*/ 	.short	0x0008
        /*0034*/ 	.byte	0x00, 0xf5, 0x21, 0x00


	//----- nvinfo : EIATTR_KPARAM_INFO
	.align		4
.L_65:
        /*0038*/ 	.byte	0x04, 0x17
        /*003a*/ 	.short	(.L_67 - .L_66)
.L_66:
        /*003c*/ 	.word	0x00000000
        /*0040*/ 	.short	0x0000
        /*0042*/ 	.short	0x0000
        /*0044*/ 	.byte	0x00, 0xf5, 0x21, 0x00


	//----- nvinfo : EIATTR_SPARSE_MMA_MASK
	.align		4
.L_67:
        /*0048*/ 	.byte	0x03, 0x50
        /*004a*/ 	.short	0x0000


	//----- nvinfo : EIATTR_MAXREG_COUNT
	.align		4
        /*004c*/ 	.byte	0x03, 0x1b
        /*004e*/ 	.short	0x00ff


	//----- nvinfo : EIATTR_NUM_BARRIERS
	.align		4
        /*0050*/ 	.byte	0x02, 0x4c
        /*0052*/ 	.byte	0x01
	.zero		1


	//----- nvinfo : EIATTR_MERCURY_ISA_VERSION
	.align		4
        /*0054*/ 	.byte	0x03, 0x5f
        /*0056*/ 	.short	0x0101


	//----- nvinfo : EIATTR_VRC_CTA_INIT_COUNT
	.align		4
        /*0058*/ 	.byte	0x02, 0x4a
	.zero		1
	.zero		1


	//----- nvinfo : EIATTR_EXIT_INSTR_OFFSETS
	.align		4
        /*005c*/ 	.byte	0x04, 0x1c
        /*005e*/ 	.short	(.L_69 - .L_68)


	//   ....[0]....
.L_68:
        /*0060*/ 	.word	0x00000d10


	//----- nvinfo : EIATTR_CBANK_PARAM_SIZE
	.align		4
.L_69:
        /*0064*/ 	.byte	0x03, 0x19
        /*0066*/ 	.short	0x001c


	//----- nvinfo : EIATTR_PARAM_CBANK
	.align		4
        /*0068*/ 	.byte	0x04, 0x0a
        /*006a*/ 	.short	(.L_71 - .L_70)
	.align		4
.L_70:
        /*006c*/ 	.word	index@(.nv.constant0._Z22OptimizedMMKernel_2_16PfS_S_i)
        /*0070*/ 	.short	0x0380
        /*0072*/ 	.short	0x001c


	//----- nvinfo : EIATTR_SW_WAR
	.align		4
.L_71:
        /*0074*/ 	.byte	0x04, 0x36
        /*0076*/ 	.short	(.L_73 - .L_72)
.L_72:
        /*0078*/ 	.word	0x00000008
.L_73:


//--------------------- .nv.info._Z21OptimizedMMKernel_2_8PfS_S_i --------------------------
	.section	.nv.info._Z21OptimizedMMKernel_2_8PfS_S_i,"",@"SHT_CUDA_INFO"
	.sectionflags	@""
	.align	4


	//----- nvinfo : EIATTR_CUDA_API_VERSION
	.align		4
        /*0000*/ 	.byte	0x04, 0x37
        /*0002*/ 	.short	(.L_75 - .L_74)
.L_74:
        /*0004*/ 	.word	0x00000082


	//----- nvinfo : EIATTR_KPARAM_INFO
	.align		4
.L_75:
        /*0008*/ 	.byte	0x04, 0x17
        /*000a*/ 	.short	(.L_77 - .L_76)
.L_76:
        /*000c*/ 	.word	0x00000000
        /*0010*/ 	.short	0x0003
        /*0012*/ 	.short	0x0018
        /*0014*/ 	.byte	0x00, 0xf0, 0x11, 0x00


	//----- nvinfo : EIATTR_KPARAM_INFO
	.align		4
.L_77:
        /*0018*/ 	.byte	0x04, 0x17
        /*001a*/ 	.short	(.L_79 - .L_78)
.L_78:
        /*001c*/ 	.word	0x00000000
        /*0020*/ 	.short	0x0002
        /*0022*/ 	.short	0x0010
        /*0024*/ 	.byte	0x00, 0xf5, 0x21, 0x00


	//----- nvinfo : EIATTR_KPARAM_INFO
	.align		4
.L_79:
        /*0028*/ 	.byte	0x04, 0x17
        /*002a*/ 	.short	(.L_81 - .L_80)
.L_80:
        /*002c*/ 	.word	0x00000000
        /*0030*/ 	.short	0x0001
        /*0032*/ 	.short	0x0008
        /*0034*/ 	.byte	0x00, 0xf5, 0x21, 0x00


	//----- nvinfo : EIATTR_KPARAM_INFO
	.align		4
.L_81:
        /*0038*/ 	.byte	0x04, 0x17
        /*003a*/ 	.short	(.L_83 - .L_82)
.L_82:
        /*003c*/ 	.word	0x00000000
        /*0040*/ 	.short	0x0000
        /*0042*/ 	.short	0x0000
        /*0044*/ 	.byte	0x00, 0xf5, 0x21, 0x00


	//----- nvinfo : EIATTR_SPARSE_MMA_MASK
	.align		4
.L_83:
        /*0048*/ 	.byte	0x03, 0x50
        /*004a*/ 	.short	0x0000


	//----- nvinfo : EIATTR_MAXREG_COUNT
	.align		4
        /*004c*/ 	.byte	0x03, 0x1b
        /*004e*/ 	.short	0x00ff


	//----- nvinfo : EIATTR_NUM_BARRIERS
	.align		4
        /*0050*/ 	.byte	0x02, 0x4c
        /*0052*/ 	.byte	0x01
	.zero		1


	//----- nvinfo : EIATTR_MERCURY_ISA_VERSION
	.align		4
        /*0054*/ 	.byte	0x03, 0x5f
        /*0056*/ 	.short	0x0101


	//----- nvinfo : EIATTR_VRC_CTA_INIT_COUNT
	.align		4
        /*0058*/ 	.byte	0x02, 0x4a
	.zero		1
	.zero		1


	//----- nvinfo : EIATTR_EXIT_INSTR_OFFSETS
	.align		4
        /*005c*/ 	.byte	0x04, 0x1c
        /*005e*/ 	.short	(.L_85 - .L_84)


	//   ....[0]....
.L_84:
        /*0060*/ 	.word	0x00000d70


	//----- nvinfo : EIATTR_CBANK_PARAM_SIZE
	.align		4
.L_85:
        /*0064*/ 	.byte	0x03, 0x19
        /*0066*/ 	.short	0x001c


	//----- nvinfo : EIATTR_PARAM_CBANK
	.align		4
        /*0068*/ 	.byte	0x04, 0x0a
        /*006a*/ 	.short	(.L_87 - .L_86)
	.align		4
.L_86:
        /*006c*/ 	.word	index@(.nv.constant0._Z21OptimizedMMKernel_2_8PfS_S_i)
        /*0070*/ 	.short	0x0380
        /*0072*/ 	.short	0x001c


	//----- nvinfo : EIATTR_SW_WAR
	.align		4
.L_87:
        /*0074*/ 	.byte	0x04, 0x36
        /*0076*/ 	.short	(.L_89 - .L_88)
.L_88:
        /*0078*/ 	.word	0x00000008
.L_89:


//--------------------- .nv.info._Z21OptimizedMMKernel_2_4PfS_S_i --------------------------
	.section	.nv.info._Z21OptimizedMMKernel_2_4PfS_S_i,"",@"SHT_CUDA_INFO"
	.sectionflags	@""
	.align	4


	//----- nvinfo : EIATTR_CUDA_API_VERSION
	.align		4
        /*0000*/ 	.byte	0x04, 0x37
        /*0002*/ 	.short	(.L_91 - .L_90)
.L_90:
        /*0004*/ 	.word	0x00000082


	//----- nvinfo : EIATTR_KPARAM_INFO
	.align		4
.L_91:
        /*0008*/ 	.byte	0x04, 0x17
        /*000a*/ 	.short	(.L_93 - .L_92)
.L_92:
        /*000c*/ 	.word	0x00000000
        /*0010*/ 	.short	0x0003
        /*0012*/ 	.short	0x0018
        /*0014*/ 	.byte	0x00, 0xf0, 0x11, 0x00


	//----- nvinfo : EIATTR_KPARAM_INFO
	.align		4
.L_93:
        /*0018*/ 	.byte	0x04, 0x17
        /*001a*/ 	.short	(.L_95 - .L_94)
.L_94:
        /*001c*/ 	.word	0x00000000
        /*0020*/ 	.short	0x0002
        /*0022*/ 	.short	0x0010
        /*0024*/ 	.byte	0x00, 0xf5, 0x21, 0x00


	//----- nvinfo : EIATTR_KPARAM_INFO
	.align		4
.L_95:
        /*0028*/ 	.byte	0x04, 0x17
        /*002a*/ 	.short	(.L_97 - .L_96)
.L_96:
        /*002c*/ 	.word	0x00000000
        /*0030*/ 	.short	0x0001
        /*0032*/ 	.short	0x0008
        /*0034*/ 	.byte	0x00, 0xf5, 0x21, 0x00


	//----- nvinfo : EIATTR_KPARAM_INFO
	.align		4
.L_97:
        /*0038*/ 	.byte	0x04, 0x17
        /*003a*/ 	.short	(.L_99 - .L_98)
.L_98:
        /*003c*/ 	.word	0x00000000
        /*0040*/ 	.short	0x0000
        /*0042*/ 	.short	0x0000
        /*0044*/ 	.byte	0x00, 0xf5, 0x21, 0x00


	//----- nvinfo : EIATTR_SPARSE_MMA_MASK
	.align		4
.L_99:
        /*0048*/ 	.byte	0x03, 0x50
        /*004a*/ 	.short	0x0000


	//----- nvinfo : EIATTR_MAXREG_COUNT
	.align		4
        /*004c*/ 	.byte	0x03, 0x1b
        /*004e*/ 	.short	0x00ff


	//----- nvinfo : EIATTR_NUM_BARRIERS
	.align		4
        /*0050*/ 	.byte	0x02, 0x4c
        /*0052*/ 	.byte	0x01
	.zero		1


	//----- nvinfo : EIATTR_MERCURY_ISA_VERSION
	.align		4
        /*0054*/ 	.byte	0x03, 0x5f
        /*0056*/ 	.short	0x0101


	//----- nvinfo : EIATTR_VRC_CTA_INIT_COUNT
	.align		4
        /*0058*/ 	.byte	0x02, 0x4a
	.zero		1
	.zero		1


	//----- nvinfo : EIATTR_EXIT_INSTR_OFFSETS
	.align		4
        /*005c*/ 	.byte	0x04, 0x1c
        /*005e*/ 	.short	(.L_101 - .L_100)


	//   ....[0]....
.L_100:
        /*0060*/ 	.word	0x00000aa0


	//----- nvinfo : EIATTR_CBANK_PARAM_SIZE
	.align		4
.L_101:
        /*0064*/ 	.byte	0x03, 0x19
        /*0066*/ 	.short	0x001c


	//----- nvinfo : EIATTR_PARAM_CBANK
	.align		4
        /*0068*/ 	.byte	0x04, 0x0a
        /*006a*/ 	.short	(.L_103 - .L_102)
	.align		4
.L_102:
        /*006c*/ 	.word	index@(.nv.constant0._Z21OptimizedMMKernel_2_4PfS_S_i)
        /*0070*/ 	.short	0x0380
        /*0072*/ 	.short	0x001c


	//----- nvinfo : EIATTR_SW_WAR
	.align		4
.L_103:
        /*0074*/ 	.byte	0x04, 0x36
        /*0076*/ 	.short	(.L_105 - .L_104)
.L_104:
        /*0078*/ 	.word	0x00000008
.L_105:


//--------------------- .nv.info._Z19OptimizedMMKernel_1PfS_S_i --------------------------
	.section	.nv.info._Z19OptimizedMMKernel_1PfS_S_i,"",@"SHT_CUDA_INFO"
	.sectionflags	@""
	.align	4


	//----- nvinfo : EIATTR_CUDA_API_VERSION
	.align		4
        /*0000*/ 	.byte	0x04, 0x37
        /*0002*/ 	.short	(.L_107 - .L_106)
.L_106:
        /*0004*/ 	.word	0x00000082


	//----- nvinfo : EIATTR_KPARAM_INFO
	.align		4
.L_107:
        /*0008*/ 	.byte	0x04, 0x17
        /*000a*/ 	.short	(.L_109 - .L_108)
.L_108:
        /*000c*/ 	.word	0x00000000
        /*0010*/ 	.short	0x0003
        /*0012*/ 	.short	0x0018
        /*0014*/ 	.byte	0x00, 0xf0, 0x11, 0x00


	//----- nvinfo : EIATTR_KPARAM_INFO
	.align		4
.L_109:
        /*0018*/ 	.byte	0x04, 0x17
        /*001a*/ 	.short	(.L_111 - .L_110)
.L_110:
        /*001c*/ 	.word	0x00000000
        /*0020*/ 	.short	0x0002
        /*0022*/ 	.short	0x0010
        /*0024*/ 	.byte	0x00, 0xf5, 0x21, 0x00


	//----- nvinfo : EIATTR_KPARAM_INFO
	.align		4
.L_111:
        /*0028*/ 	.byte	0x04, 0x17
        /*002a*/ 	.short	(.L_113 - .L_112)
.L_112:
        /*002c*/ 	.word	0x00000000
        /*0030*/ 	.short	0x0001
        /*0032*/ 	.short	0x0008
        /*0034*/ 	.byte	0x00, 0xf5, 0x21, 0x00


	//----- nvinfo : EIATTR_KPARAM_INFO
	.align		4
.L_113:
        /*0038*/ 	.byte	0x04, 0x17
        /*003a*/ 	.short	(.L_115 - .L_114)
.L_114:
        /*003c*/ 	.word	0x00000000
        /*0040*/ 	.short	0x0000
        /*0042*/ 	.short	0x0000
        /*0044*/ 	.byte	0x00, 0xf5, 0x21, 0x00


	//----- nvinfo : EIATTR_SPARSE_MMA_MASK
	.align		4
.L_115:
        /*0048*/ 	.byte	0x03, 0x50
        /*004a*/ 	.short	0x0000


	//----- nvinfo : EIATTR_MAXREG_COUNT
	.align		4
        /*004c*/ 	.byte	0x03, 0x1b
        /*004e*/ 	.short	0x00ff


	//----- nvinfo : EIATTR_NUM_BARRIERS
	.align		4
        /*0050*/ 	.byte	0x02, 0x4c
        /*0052*/ 	.byte	0x01
	.zero		1


	//----- nvinfo : EIATTR_MERCURY_ISA_VERSION
	.align		4
        /*0054*/ 	.byte	0x03, 0x5f
        /*0056*/ 	.short	0x0101


	//----- nvinfo : EIATTR_VRC_CTA_INIT_COUNT
	.align		4
        /*0058*/ 	.byte	0x02, 0x4a
	.zero		1
	.zero		1


	//----- nvinfo : EIATTR_EXIT_INSTR_OFFSETS
	.align		4
        /*005c*/ 	.byte	0x04, 0x1c
        /*005e*/ 	.short	(.L_117 - .L_116)


	//   ....[0]....
.L_116:
        /*0060*/ 	.word	0x00000880


	//----- nvinfo : EIATTR_CBANK_PARAM_SIZE
	.align		4
.L_117:
        /*0064*/ 	.byte	0x03, 0x19
        /*0066*/ 	.short	0x001c


	//----- nvinfo : EIATTR_PARAM_CBANK
	.align		4
        /*0068*/ 	.byte	0x04, 0x0a
        /*006a*/ 	.short	(.L_119 - .L_118)
	.align		4
.L_118:
        /*006c*/ 	.word	index@(.nv.constant0._Z19OptimizedMMKernel_1PfS_S_i)
        /*0070*/ 	.short	0x0380
        /*0072*/ 	.short	0x001c


	//----- nvinfo : EIATTR_SW_WAR
	.align		4
.L_119:
        /*0074*/ 	.byte	0x04, 0x36
        /*0076*/ 	.short	(.L_121 - .L_120)
.L_120:
        /*0078*/ 	.word	0x00000008
.L_121:


//--------------------- .nv.info._Z19OptimizedMMKernel_0PfS_S_i --------------------------
	.section	.nv.info._Z19OptimizedMMKernel_0PfS_S_i,"",@"SHT_CUDA_INFO"
	.sectionflags	@""
	.align	4


	//----- nvinfo : EIATTR_CUDA_API_VERSION
	.align		4
        /*0000*/ 	.byte	0x04, 0x37
        /*0002*/ 	.short	(.L_123 - .L_122)
.L_122:
        /*0004*/ 	.word	0x00000082


	//----- nvinfo : EIATTR_KPARAM_INFO
	.align		4
.L_123:
        /*0008*/ 	.byte	0x04, 0x17
        /*000a*/ 	.short	(.L_125 - .L_124)
.L_124:
        /*000c*/ 	.word	0x00000000
        /*0010*/ 	.short	0x0003
        /*0012*/ 	.short	0x0018
        /*0014*/ 	.byte	0x00, 0xf0, 0x11, 0x00


	//----- nvinfo : EIATTR_KPARAM_INFO
	.align		4
.L_125:
        /*0018*/ 	.byte	0x04, 0x17
        /*001a*/ 	.short	(.L_127 - .L_126)
.L_126:
        /*001c*/ 	.word	0x00000000
        /*0020*/ 	.short	0x0002
        /*0022*/ 	.short	0x0010
        /*0024*/ 	.byte	0x00, 0xf5, 0x21, 0x00


	//----- nvinfo : EIATTR_KPARAM_INFO
	.align		4
.L_127:
        /*0028*/ 	.byte	0x04, 0x17
        /*002a*/ 	.short	(.L_129 - .L_128)
.L_128:
        /*002c*/ 	.word	0x00000000
        /*0030*/ 	.short	0x0001
        /*0032*/ 	.short	0x0008
        /*0034*/ 	.byte	0x00, 0xf5, 0x21, 0x00


	//----- nvinfo : EIATTR_KPARAM_INFO
	.align		4
.L_129:
        /*0038*/ 	.byte	0x04, 0x17
        /*003a*/ 	.short	(.L_131 - .L_130)
.L_130:
        /*003c*/ 	.word	0x00000000
        /*0040*/ 	.short	0x0000
        /*0042*/ 	.short	0x0000
        /*0044*/ 	.byte	0x00, 0xf5, 0x21, 0x00


	//----- nvinfo : EIATTR_SPARSE_MMA_MASK
	.align		4
.L_131:
        /*0048*/ 	.byte	0x03, 0x50
        /*004a*/ 	.short	0x0000


	//----- nvinfo : EIATTR_MAXREG_COUNT
	.align		4
        /*004c*/ 	.byte	0x03, 0x1b
        /*004e*/ 	.short	0x00ff


	//----- nvinfo : EIATTR_NUM_BARRIERS
	.align		4
        /*0050*/ 	.byte	0x02, 0x4c
        /*0052*/ 	.byte	0x01
	.zero		1


	//----- nvinfo : EIATTR_MERCURY_ISA_VERSION
	.align		4
        /*0054*/ 	.byte	0x03, 0x5f
        /*0056*/ 	.short	0x0101


	//----- nvinfo : EIATTR_VRC_CTA_INIT_COUNT
	.align		4
        /*0058*/ 	.byte	0x02, 0x4a
	.zero		1
	.zero		1


	//----- nvinfo : EIATTR_EXIT_INSTR_OFFSETS
	.align		4
        /*005c*/ 	.byte	0x04, 0x1c
        /*005e*/ 	.short	(.L_133 - .L_132)


	//   ....[0]....
.L_132:
        /*0060*/ 	.word	0x00000890


	//----- nvinfo : EIATTR_CBANK_PARAM_SIZE
	.align		4
.L_133:
        /*0064*/ 	.byte	0x03, 0x19
        /*0066*/ 	.short	0x001c


	//----- nvinfo : EIATTR_PARAM_CBANK
	.align		4
        /*0068*/ 	.byte	0x04, 0x0a
        /*006a*/ 	.short	(.L_135 - .L_134)
	.align		4
.L_134:
        /*006c*/ 	.word	index@(.nv.constant0._Z19OptimizedMMKernel_0PfS_S_i)
        /*0070*/ 	.short	0x0380
        /*0072*/ 	.short	0x001c


	//----- nvinfo : EIATTR_SW_WAR
	.align		4
.L_135:
        /*0074*/ 	.byte	0x04, 0x36
        /*0076*/ 	.short	(.L_137 - .L_136)
.L_136:
        /*0078*/ 	.word	0x00000008
.L_137:


//--------------------- .nv.info._Z13NaiveMMKernelPfS_S_i --------------------------
	.section	.nv.info._Z13NaiveMMKernelPfS_S_i,"",@"SHT_CUDA_INFO"
	.sectionflags	@""
	.align	4


	//----- nvinfo : EIATTR_CUDA_API_VERSION
	.align		4
        /*0000*/ 	.byte	0x04, 0x37
        /*0002*/ 	.short	(.L_139 - .L_138)
.L_138:
        /*0004*/ 	.word	0x00000082


	//----- nvinfo : EIATTR_KPARAM_INFO
	.align		4
.L_139:
        /*0008*/ 	.byte	0x04, 0x17
        /*000a*/ 	.short	(.L_141 - .L_140)
.L_140:
        /*000c*/ 	.word	0x00000000
        /*0010*/ 	.short	0x0003
        /*0012*/ 	.short	0x0018
        /*0014*/ 	.byte	0x00, 0xf0, 0x11, 0x00


	//----- nvinfo : EIATTR_KPARAM_INFO
	.align		4
.L_141:
        /*0018*/ 	.byte	0x04, 0x17
        /*001a*/ 	.short	(.L_143 - .L_142)
.L_142:
        /*001c*/ 	.word	0x00000000
        /*0020*/ 	.short	0x0002
        /*0022*/ 	.short	0x0010
        /*0024*/ 	.byte	0x00, 0xf5, 0x21, 0x00


	//----- nvinfo : EIATTR_KPARAM_INFO
	.align		4
.L_143:
        /*0028*/ 	.byte	0x04, 0x17
        /*002a*/ 	.short	(.L_145 - .L_144)
.L_144:
        /*002c*/ 	.word	0x00000000
        /*0030*/ 	.short	0x0001
        /*0032*/ 	.short	0x0008
        /*0034*/ 	.byte	0x00, 0xf5, 0x21, 0x00


	//----- nvinfo : EIATTR_KPARAM_INFO
	.align		4
.L_145:
        /*0038*/ 	.byte	0x04, 0x17
        /*003a*/ 	.short	(.L_147 - .L_146)
.L_146:
        /*003c*/ 	.word	0x00000000
        /*0040*/ 	.short	0x0000
        /*0042*/ 	.short	0x0000
        /*0044*/ 	.byte	0x00, 0xf5, 0x21, 0x00


	//----- nvinfo : EIATTR_SPARSE_MMA_MASK
	.align		4
.L_147:
        /*0048*/ 	.byte	0x03, 0x50
        /*004a*/ 	.short	0x0000


	//----- nvinfo : EIATTR_MAXREG_COUNT
	.align		4
        /*004c*/ 	.byte	0x03, 0x1b
        /*004e*/ 	.short	0x00ff


	//----- nvinfo : EIATTR_MERCURY_ISA_VERSION
	.align		4
        /*0050*/ 	.byte	0x03, 0x5f
        /*0052*/ 	.short	0x0101


	//----- nvinfo : EIATTR_VRC_CTA_INIT_COUNT
	.align		4
        /*0054*/ 	.byte	0x02, 0x4a
	.zero		1
	.zero		1


	//----- nvinfo : EIATTR_EXIT_INSTR_OFFSETS
	.align		4
        /*0058*/ 	.byte	0x04, 0x1c
        /*005a*/ 	.short	(.L_149 - .L_148)


	//   ....[0]....
.L_148:
        /*005c*/ 	.word	0x00000ab0


	//----- nvinfo : EIATTR_CBANK_PARAM_SIZE
	.align		4
.L_149:
        /*0060*/ 	.byte	0x03, 0x19
        /*0062*/ 	.short	0x001c


	//----- nvinfo : EIATTR_PARAM_CBANK
	.align		4
        /*0064*/ 	.byte	0x04, 0x0a
        /*0066*/ 	.short	(.L_151 - .L_150)
	.align		4
.L_150:
        /*0068*/ 	.word	index@(.nv.constant0._Z13NaiveMMKernelPfS_S_i)
        /*006c*/ 	.short	0x0380
        /*006e*/ 	.short	0x001c


	//----- nvinfo : EIATTR_SW_WAR
	.align		4
.L_151:
        /*0070*/ 	.byte	0x04, 0x36
        /*0072*/ 	.short	(.L_153 - .L_152)
.L_152:
        /*0074*/ 	.word	0x00000008
.L_153:


//--------------------- .nv.callgraph             --------------------------
	.section	.nv.callgraph,"",@"SHT_CUDA_CALLGRAPH"
	.align	4
	.sectionentsize	8
	.align		4
        /*0000*/ 	.word	0x00000000
	.align		4
        /*0004*/ 	.word	0xffffffff
	.align		4
        /*0008*/ 	.word	0x00000000
	.align		4
        /*000c*/ 	.word	0xfffffffe
	.align		4
        /*0010*/ 	.word	0x00000000
	.align		4
        /*0014*/ 	.word	0xfffffffd
	.align		4
        /*0018*/ 	.word	0x00000000
	.align		4
        /*001c*/ 	.word	0xfffffffc


//--------------------- .text._Z22OptimizedMMKernel_2_32PfS_S_i --------------------------
	.section	.text._Z22OptimizedMMKernel_2_32PfS_S_i,"ax",@progbits
	.align	128
        .global         _Z22OptimizedMMKernel_2_32PfS_S_i
        .type           _Z22OptimizedMMKernel_2_32PfS_S_i,@function
        .size           _Z22OptimizedMMKernel_2_32PfS_S_i,(.L_x_28 - _Z22OptimizedMMKernel_2_32PfS_S_i)
        .other          _Z22OptimizedMMKernel_2_32PfS_S_i,@"STO_CUDA_ENTRY STV_DEFAULT"
_Z22OptimizedMMKernel_2_32PfS_S_i:
.text._Z22OptimizedMMKernel_2_32PfS_S_i:
[----:B------:R-:W-:Y:S08]  /*0000*/  LDC R1, c[0x0][0x37c] ;  /* 0x0000df00ff017b82 */ /* 0x000ff00000000800 */
[----:B------:R-:W0:Y:S01]  /*0010*/  LDC R5, c[0x0][0x360] ;  /* 0x0000d800ff057b82 */ /* 0x000e220000000800 */
[----:B------:R-:W1:Y:S01]  /*0020*/  S2R R13, SR_TID.X ;  /* 0x00000000000d7919 */ /* 0x000e620000002100 */
[----:B------:R-:W2:Y:S01]  /*0030*/  LDCU.64 UR8, c[0x0][0x358] ;  /* 0x00006b00ff0877ac */ /* 0x000ea20008000a00 */
[----:B------:R-:W-:Y:S01]  /*0040*/  MOV R11, RZ ;  /* 0x000000ff000b7202 */ /* 0x000fe20000000f00 */
[----:B------:R-:W3:Y:S04]  /*0050*/  S2R R15, SR_TID.Y ;  /* 0x00000000000f7919 */ /* 0x000ee80000002200 */
[----:B------:R-:W4:Y:S08]  /*0060*/  LDC R0, c[0x0][0x398] ;  /* 0x0000e600ff007b82 */ /* 0x000f300000000800 */
[----:B------:R-:W-:Y:S01]  /*0070*/  S2UR UR4, SR_CTAID.X ;  /* 0x00000000000479c3 */ /* 0x000fe20000002500 */
[----:B0-----:R-:W0:Y:S07]  /*0080*/  I2F.U32.RP R4, R5 ;  /* 0x0000000500047306 */ /* 0x001e2e0000209000 */
[----:B------:R-:W3:Y:S01]  /*0090*/  S2UR UR5, SR_CTAID.Y ;  /* 0x00000000000579c3 */ /* 0x000ee20000002600 */
[----:B------:R-:W-:-:S07]  /*00a0*/  ISETP.NE.U32.AND P2, PT, R5, RZ, PT ;  /* 0x000000ff0500720c */ /* 0x000fce0003f45070 */
[----:B------:R-:W5:Y:S01]  /*00b0*/  LDC.64 R22, c[0x0][0x390] ;  /* 0x0000e400ff167b82 */ /* 0x000f620000000a00 */
[----:B0-----:R-:W0:Y:S02]  /*00c0*/  MUFU.RCP R4, R4 ;  /* 0x0000000400047308 */ /* 0x001e240000001000 */
[----:B0-----:R-:W-:-:S06]  /*00d0*/  IADD3 R2, PT, PT, R4, 0xffffffe, RZ ;  /* 0x0ffffffe04027810 */ /* 0x001fcc0007ffe0ff */
[----:B------:R0:W2:Y:S02]  /*00e0*/  F2I.FTZ.U32.TRUNC.NTZ R3, R2 ;  /* 0x0000000200037305 */ /* 0x0000a4000021f000 */
[----:B0-----:R-:W-:Y:S01]  /*00f0*/  HFMA2 R2, -RZ, RZ, 0, 0 ;  /* 0x00000000ff027431 */ /* 0x001fe200000001ff */
[----:B--2---:R-:W-:-:S05]  /*0100*/  IADD3 R6, PT, PT, RZ, -R3, RZ ;  /* 0x80000003ff067210 */ /* 0x004fca0007ffe0ff */
[----:B------:R-:W-:-:S04]  /*0110*/  IMAD R7, R6, R5, RZ ;  /* 0x0000000506077224 */ /* 0x000fc800078e02ff */
[----:B------:R-:W-:Y:S02]  /*0120*/  IMAD.HI.U32 R3, R3, R7, R2 ;  /* 0x0000000703037227 */ /* 0x000fe400078e0002 */
[----:B------:R-:W3:Y:S04]  /*0130*/  LDC R2, c[0x0][0x364] ;  /* 0x0000d900ff027b82 */ /* 0x000ee80000000800 */
[----:B----4-:R-:W-:-:S05]  /*0140*/  IMAD.HI.U32 R3, R3, R0, RZ ;  /* 0x0000000003037227 */ /* 0x010fca00078e00ff */
[----:B------:R-:W-:-:S05]  /*0150*/  IADD3 R6, PT, PT, -R3, RZ, RZ ;  /* 0x000000ff03067210 */ /* 0x000fca0007ffe1ff */
[----:B------:R-:W-:-:S05]  /*0160*/  IMAD R4, R5, R6, R0 ;  /* 0x0000000605047224 */ /* 0x000fca00078e0200 */
[----:B------:R-:W-:Y:S01]  /*0170*/  ISETP.GE.U32.AND P0, PT, R4, R5, PT ;  /* 0x000000050400720c */ /* 0x000fe20003f06070 */
[----:B---3--:R-:W-:-:S12]  /*0180*/  IMAD R7, R2, UR5, R15 ;  /* 0x0000000502077c24 */ /* 0x008fd8000f8e020f */
[-C--:B------:R-:W-:Y:S02]  /*0190*/  @P0 IADD3 R4, PT, PT, R4, -R5.reuse, RZ ;  /* 0x8000000504040210 */ /* 0x080fe40007ffe0ff */
[----:B------:R-:W-:Y:S02]  /*01a0*/  @P0 IADD3 R3, PT, PT, R3, 0x1, RZ ;  /* 0x0000000103030810 */ /* 0x000fe40007ffe0ff */
[----:B------:R-:W-:-:S13]  /*01b0*/  ISETP.GE.U32.AND P1, PT, R4, R5, PT ;  /* 0x000000050400720c */ /* 0x000fda0003f26070 */
[----:B------:R-:W-:Y:S02]  /*01c0*/  @P1 IADD3 R3, PT, PT, R3, 0x1, RZ ;  /* 0x0000000103031810 */ /* 0x000fe40007ffe0ff */
[----:B------:R-:W-:Y:S01]  /*01d0*/  @!P2 LOP3.LUT R3, RZ, R5, RZ, 0x33, !PT ;  /* 0x00000005ff03a212 */ /* 0x000fe200078e33ff */
[----:B-1----:R-:W-:-:S03]  /*01e0*/  IMAD R5, R5, UR4, R13 ;  /* 0x0000000405057c24 */ /* 0x002fc6000f8e020d */
[----:B------:R-:W-:Y:S01]  /*01f0*/  ISETP.GE.AND P0, PT, R3, 0x1, PT ;  /* 0x000000010300780c */ /* 0x000fe20003f06270 */
[----:B------:R-:W-:-:S04]  /*0200*/  IMAD R9, R7, R0, R5 ;  /* 0x0000000007097224 */ /* 0x000fc800078e0205 */
[----:B-----5:R-:W-:-:S08]  /*0210*/  IMAD.WIDE R22, R9, 0x4, R22 ;  /* 0x0000000409167825 */ /* 0x020fd000078e0216 */
[----:B------:R-:W-:Y:S05]  /*0220*/  @!P0 BRA `(.L_x_0) ;  /* 0x0000000400908947 */ /* 0x000fea0003800000 */
[----:B------:R-:W0:Y:S01]  /*0230*/  S2UR UR6, SR_CgaCtaId ;  /* 0x00000000000679c3 */ /* 0x000e220000008800 */
[----:B------:R-:W-:Y:S01]  /*0240*/  UMOV UR4, 0x400 ;  /* 0x0000040000047882 */ /* 0x000fe20000000000 */
[-C--:B------:R-:W-:Y:S01]  /*0250*/  IMAD R2, R7, R0.reuse, R13 ;  /* 0x0000000007027224 */ /* 0x080fe200078e020d */
[----:B------:R-:W-:Y:S01]  /*0260*/  UIADD3 UR5, UPT, UPT, UR4, 0x1000, URZ ;  /* 0x0000100004057890 */ /* 0x000fe2000fffe0ff */
[----:B------:R-:W-:Y:S01]  /*0270*/  IADD3 R3, PT, PT, -R3, RZ, RZ ;  /* 0x000000ff03037210 */ /* 0x000fe20007ffe1ff */
[----:B------:R-:W-:Y:S01]  /*0280*/  IMAD R5, R15, R0, R5 ;  /* 0x000000000f057224 */ /* 0x000fe200078e0205 */
[----:B------:R-:W-:Y:S02]  /*0290*/  MOV R11, RZ ;  /* 0x000000ff000b7202 */ /* 0x000fe40000000f00 */
[----:B------:R-:W1:Y:S08]  /*02a0*/  LDC.64 R20, c[0x0][0x380] ;  /* 0x0000e000ff147b82 */ /* 0x000e700000000a00 */
[----:B------:R-:W2:Y:S01]  /*02b0*/  LDC.64 R18, c[0x0][0x388] ;  /* 0x0000e200ff127b82 */ /* 0x000ea20000000a00 */
[----:B0-----:R-:W-:-:S02]  /*02c0*/  ULEA UR4, UR6, UR4, 0x18 ;  /* 0x0000000406047291 */ /* 0x001fc4000f8ec0ff */
[----:B------:R-:W-:-:S04]  /*02d0*/  ULEA UR5, UR6, UR5, 0x18 ;  /* 0x0000000506057291 */ /* 0x000fc8000f8ec0ff */
[----:B------:R-:W-:Y:S02]  /*02e0*/  LEA R16, R15, UR4, 0x7 ;  /* 0x000000040f107c11 */ /* 0x000fe4000f8e38ff */
[C---:B------:R-:W-:Y:S02]  /*02f0*/  LEA R6, R13.reuse, UR5, 0x2 ;  /* 0x000000050d067c11 */ /* 0x040fe4000f8e10ff */
[----:B------:R-:W-:Y:S02]  /*0300*/  LEA R7, R13, R16, 0x2 ;  /* 0x000000100d077211 */ /* 0x000fe400078e10ff */
[----:B------:R-:W-:-:S07]  /*0310*/  LEA R4, R15, R6, 0x7 ;  /* 0x000000060f047211 */ /* 0x000fce00078e38ff */
.L_x_1:
[----:B-1----:R-:W-:-:S04]  /*0320*/  IMAD.WIDE R24, R2, 0x4, R20 ;  /* 0x0000000402187825 */ /* 0x002fc800078e0214 */
[----:B--2---:R-:W-:Y:S02]  /*0330*/  IMAD.WIDE R8, R5, 0x4, R18 ;  /* 0x0000000405087825 */ /* 0x004fe400078e0212 */
[----:B------:R-:W2:Y:S04]  /*0340*/  LDG.E R24, desc[UR8][R24.64] ;  /* 0x0000000818187981 */ /* 0x000ea8000c1e1900 */
[----:B------:R-:W3:Y:S01]  /*0350*/  LDG.E R27, desc[UR8][R8.64] ;  /* 0x00000008081b7981 */ /* 0x000ee2000c1e1900 */
[----:B------:R-:W-:Y:S02]  /*0360*/  IADD3 R3, PT, PT, R3, 0x1, RZ ;  /* 0x0000000103037810 */ /* 0x000fe40007ffe0ff */
[----:B------:R-:W-:Y:S02]  /*0370*/  IADD3 R2, PT, PT, R2, 0x20, RZ ;  /* 0x0000002002027810 */ /* 0x000fe40007ffe0ff */
[----:B------:R-:W-:-:S02]  /*0380*/  ISETP.NE.AND P0, PT, R3, RZ, PT ;  /* 0x000000ff0300720c */ /* 0x000fc40003f05270 */
[----:B------:R-:W-:Y:S01]  /*0390*/  LEA R5, R0, R5, 0x5 ;  /* 0x0000000500057211 */ /* 0x000fe200078e28ff */
[----:B--2---:R-:W-:Y:S04]  /*03a0*/  STS [R7], R24 ;  /* 0x0000001807007388 */ /* 0x004fe80000000800 */
[----:B---3--:R-:W-:Y:S01]  /*03b0*/  STS [R4], R27 ;  /* 0x0000001b04007388 */ /* 0x008fe20000000800 */
[----:B------:R-:W-:Y:S06]  /*03c0*/  BAR.SYNC.DEFER_BLOCKING 0x0 ;  /* 0x0000000000007b1d */ /* 0x000fec0000010000 */
[----:B------:R-:W-:Y:S04]  /*03d0*/  LDS R10, [R6] ;  /* 0x00000000060a7984 */ /* 0x000fe80000000800 */
[----:B------:R-:W0:Y:S04]  /*03e0*/  LDS.128 R12, [R16] ;  /* 0x00000000100c7984 */ /* 0x000e280000000c00 */
[----:B------:R-:W1:Y:S04]  /*03f0*/  LDS R29, [R6+0x80] ;  /* 0x00008000061d7984 */ /* 0x000e680000000800 */
[----:B------:R-:W2:Y:S04]  /*0400*/  LDS R17, [R6+0x100] ;  /* 0x0001000006117984 */ /* 0x000ea80000000800 */
[----:B------:R-:W3:Y:S04]  /*0410*/  LDS R28, [R6+0x180] ;  /* 0x00018000061c7984 */ /* 0x000ee80000000800 */
[----:B------:R-:W-:Y:S01]  /*0420*/  LDS R25, [R6+0x380] ;  /* 0x0003800006197984 */ /* 0x000fe20000000800 */
[----:B0-----:R-:W-:-:S03]  /*0430*/  FFMA R10, R12, R10, R11 ;  /* 0x0000000a0c0a7223 */ /* 0x001fc6000000000b */
[----:B------:R-:W-:Y:S01]  /*0440*/  LDS R12, [R6+0x280] ;  /* 0x00028000060c7984 */ /* 0x000fe20000000800 */
[----:B-1----:R-:W-:-:S03]  /*0450*/  FFMA R26, R29, R13, R10 ;  /* 0x0000000d1d1a7223 */ /* 0x002fc6000000000a */
[----:B------:R-:W-:Y:S01]  /*0460*/  LDS R13, [R6+0x200] ;  /* 0x00020000060d7984 */ /* 0x000fe20000000800 */
[----:B--2---:R-:W-:-:S03]  /*0470*/  FFMA R14, R17, R14, R26 ;  /* 0x0000000e110e7223 */ /* 0x004fc6000000001a */
[----:B------:R-:W0:Y:S01]  /*0480*/  LDS.128 R8, [R16+0x10] ;  /* 0x0000100010087984 */ /* 0x000e220000000c00 */
[----:B---3--:R-:W-:-:S03]  /*0490*/  FFMA R15, R28, R15, R14 ;  /* 0x0000000f1c0f7223 */ /* 0x008fc6000000000e */
[----:B------:R-:W1:Y:S01]  /*04a0*/  LDS R17, [R6+0x300] ;  /* 0x0003000006117984 */ /* 0x000e620000000800 */
[----:B0-----:R-:W-:-:S03]  /*04b0*/  FFMA R13, R8, R13, R15 ;  /* 0x0000000d080d7223 */ /* 0x001fc6000000000f */
[----:B------:R-:W-:Y:S01]  /*04c0*/  LDS R8, [R6+0x480] ;  /* 0x0004800006087984 */ /* 0x000fe20000000800 */
[----:B------:R-:W-:-:S03]  /*04d0*/  FFMA R24, R12, R9, R13 ;  /* 0x000000090c187223 */ /* 0x000fc6000000000d */
[----:B------:R-:W-:Y:S01]  /*04e0*/  LDS R9, [R6+0x400] ;  /* 0x0004000006097984 */ /* 0x000fe20000000800 */
[----:B-1----:R-:W-:-:S03]  /*04f0*/  FFMA R10, R17, R10, R24 ;  /* 0x0000000a110a7223 */ /* 0x002fc60000000018 */
[----:B------:R-:W0:Y:S01]  /*0500*/  LDS.128 R12, [R16+0x20] ;  /* 0x00002000100c7984 */ /* 0x000e220000000c00 */
[----:B------:R-:W-:-:S03]  /*0510*/  FFMA R11, R25, R11, R10 ;  /* 0x0000000b190b7223 */ /* 0x000fc6000000000a */
[----:B------:R-:W1:Y:S04]  /*0520*/  LDS R17, [R6+0x500] ;  /* 0x0005000006117984 */ /* 0x000e680000000800 */
[----:B------:R-:W2:Y:S01]  /*0530*/  LDS R25, [R6+0x580] ;  /* 0x0005800006197984 */ /* 0x000ea20000000800 */
[----:B0-----:R-:W-:-:S03]  /*0540*/  FFMA R9, R12, R9, R11 ;  /* 0x000000090c097223 */ /* 0x001fc6000000000b */
[----:B------:R-:W-:Y:S01]  /*0550*/  LDS R12, [R6+0x680] ;  /* 0x00068000060c7984 */ /* 0x000fe20000000800 */
[----:B------:R-:W-:-:S03]  /*0560*/  FFMA R24, R8, R13, R9 ;  /* 0x0000000d08187223 */ /* 0x000fc60000000009 */
[----:B------:R-:W-:Y:S01]  /*0570*/  LDS R13, [R6+0x600] ;  /* 0x00060000060d7984 */ /* 0x000fe20000000800 */
[----:B-1----:R-:W-:-:S03]  /*0580*/  FFMA R14, R17, R14, R24 ;  /* 0x0000000e110e7223 */ /* 0x002fc60000000018 */
[----:B------:R-:W0:Y:S01]  /*0590*/  LDS.128 R8, [R16+0x30] ;  /* 0x0000300010087984 */ /* 0x000e220000000c00 */
[----:B--2---:R-:W-:-:S03]  /*05a0*/  FFMA R15, R25, R15, R14 ;  /* 0x0000000f190f7223 */ /* 0x004fc6000000000e */
        /* <DEDUP_REMOVED lines=19> */
[----:B------:R-:W-:Y:S04]  /*06e0*/  LDS R24, [R6+0xc80] ;  /* 0x000c800006187984 */ /* 0x000fe80000000800 */
[----:B------:R-:W-:Y:S01]  /*06f0*/  LDS R17, [R6+0xd00] ;  /* 0x000d000006117984 */ /* 0x000fe20000000800 */
[----:B0-----:R-:W-:-:S03]  /*0700*/  FFMA R13, R8, R13, R15 ;  /* 0x0000000d080d7223 */ /* 0x001fc6000000000f */
[----:B------:R-:W0:Y:S01]  /*0710*/  LDS R8, [R6+0xb80] ;  /* 0x000b800006087984 */ /* 0x000e220000000800 */
[----:B------:R-:W-:-:S03]  /*0720*/  FFMA R26, R12, R9, R13 ;  /* 0x000000090c1a7223 */ /* 0x000fc6000000000d */
[----:B------:R-:W-:Y:S01]  /*0730*/  LDS R9, [R6+0xc00] ;  /* 0x000c000006097984 */ /* 0x000fe20000000800 */
[----:B-1----:R-:W-:-:S03]  /*0740*/  FFMA R25, R25, R10, R26 ;  /* 0x0000000a19197223 */ /* 0x002fc6000000001a */
[----:B------:R-:W1:Y:S01]  /*0750*/  LDS.128 R12, [R16+0x60] ;  /* 0x00006000100c7984 */ /* 0x000e620000000c00 */
[----:B0-----:R-:W-:-:S03]  /*0760*/  FFMA R11, R8, R11, R25 ;  /* 0x0000000b080b7223 */ /* 0x001fc60000000019 */
[----:B------:R-:W-:Y:S01]  /*0770*/  LDS R25, [R6+0xf80] ;  /* 0x000f800006197984 */ /* 0x000fe20000000800 */
[----:B-1----:R-:W-:-:S03]  /*0780*/  FFMA R9, R12, R9, R11 ;  /* 0x000000090c097223 */ /* 0x002fc6000000000b */
[----:B------:R-:W0:Y:S01]  /*0790*/  LDS R12, [R6+0xd80] ;  /* 0x000d8000060c7984 */ /* 0x000e220000000800 */
[----:B------:R-:W-:-:S03]  /*07a0*/  FFMA R26, R24, R13, R9 ;  /* 0x0000000d181a7223 */ /* 0x000fc60000000009 */
[----:B------:R-:W-:Y:S01]  /*07b0*/  LDS R13, [R6+0xe00] ;  /* 0x000e0000060d7984 */ /* 0x000fe20000000800 */
[----:B------:R-:W-:-:S03]  /*07c0*/  FFMA R17, R17, R14, R26 ;  /* 0x0000000e11117223 */ /* 0x000fc6000000001a */
[----:B------:R-:W1:Y:S04]  /*07d0*/  LDS.128 R8, [R16+0x70] ;  /* 0x0000700010087984 */ /* 0x000e680000000c00 */
[----:B------:R-:W2:Y:S04]  /*07e0*/  LDS R24, [R6+0xe80] ;  /* 0x000e800006187984 */ /* 0x000ea80000000800 */
[----:B------:R-:W3:Y:S01]  /*07f0*/  LDS R14, [R6+0xf00] ;  /* 0x000f0000060e7984 */ /* 0x000ee20000000800 */
[----:B0-----:R-:W-:-:S04]  /*0800*/  FFMA R15, R12, R15, R17 ;  /* 0x0000000f0c0f7223 */ /* 0x001fc80000000011 */
[----:B-1----:R-:W-:-:S04]  /*0810*/  FFMA R13, R8, R13, R15 ;  /* 0x0000000d080d7223 */ /* 0x002fc8000000000f */
[----:B--2---:R-:W-:-:S04]  /*0820*/  FFMA R9, R24, R9, R13 ;  /* 0x0000000918097223 */ /* 0x004fc8000000000d */
[----:B---3--:R-:W-:-:S04]  /*0830*/  FFMA R10, R14, R10, R9 ;  /* 0x0000000a0e0a7223 */ /* 0x008fc80000000009 */
[----:B------:R-:W-:Y:S01]  /*0840*/  FFMA R11, R25, R11, R10 ;  /* 0x0000000b190b7223 */ /* 0x000fe2000000000a */
[----:B------:R-:W-:Y:S06]  /*0850*/  BAR.SYNC.DEFER_BLOCKING 0x0 ;  /* 0x0000000000007b1d */ /* 0x000fec0000010000 */
[----:B------:R-:W-:Y:S05]  /*0860*/  @P0 BRA `(.L_x_1) ;  /* 0xfffffff800ac0947 */ /* 0x000fea000383ffff */
.L_x_0:
[----:B------:R-:W-:Y:S01]  /*0870*/  STG.E desc[UR8][R22.64], R11 ;  /* 0x0000000b16007986 */ /* 0x000fe2000c101908 */
[----:B------:R-:W-:Y:S05]  /*0880*/  EXIT ;  /* 0x000000000000794d */ /* 0x000fea0003800000 */
.L_x_2:
[----:B------:R-:W-:-:S00]  /*0890*/  BRA `(.L_x_2) ;  /* 0xfffffffc00fc7947 */ /* 0x000fc0000383ffff */
[----:B------:R-:W-:-:S00]  /*08a0*/  NOP ;  /* 0x0000000000007918 */ /* 0x000fc00000000000 */
        /* <DEDUP_REMOVED lines=13> */
.L_x_28:


//--------------------- .text._Z22OptimizedMMKernel_2_16PfS_S_i --------------------------
	.section	.text._Z22OptimizedMMKernel_2_16PfS_S_i,"ax",@progbits
	.align	128
        .global         _Z22OptimizedMMKernel_2_16PfS_S_i
        .type           _Z22OptimizedMMKernel_2_16PfS_S_i,@function
        .size           _Z22OptimizedMMKernel_2_16PfS_S_i,(.L_x_29 - _Z22OptimizedMMKernel_2_16PfS_S_i)
        .other          _Z22OptimizedMMKernel_2_16PfS_S_i,@"STO_CUDA_ENTRY STV_DEFAULT"
_Z22OptimizedMMKernel_2_16PfS_S_i:
.text._Z22OptimizedMMKernel_2_16PfS_S_i:
[----:B------:R-:W-:Y:S08]  /*0000*/  LDC R1, c[0x0][0x37c] ;  /* 0x0000df00ff017b82 */ /* 0x000ff00000000800 */
[----:B------:R-:W0:Y:S01]  /*0010*/  LDC R6, c[0x0][0x360] ;  /* 0x0000d800ff067b82 */ /* 0x000e220000000800 */
[----:B------:R-:W1:Y:S01]  /*0020*/  S2R R7, SR_TID.X ;  /* 0x0000000000077919 */ /* 0x000e620000002100 */
[----:B------:R-:W2:Y:S01]  /*0030*/  LDCU.64 UR8, c[0x0][0x358] ;  /* 0x00006b00ff0877ac */ /* 0x000ea20008000a00 */
[----:B------:R-:W-:-:S05]  /*0040*/  MOV R25, RZ ;  /* 0x000000ff00197202 */ /* 0x000fca0000000f00 */
[----:B------:R-:W3:Y:S08]  /*0050*/  LDC R0, c[0x0][0x398] ;  /* 0x0000e600ff007b82 */ /* 0x000ef00000000800 */
[----:B------:R-:W-:Y:S01]  /*0060*/  S2UR UR4, SR_CTAID.X ;  /* 0x00000000000479c3 */ /* 0x000fe20000002500 */
[----:B0-----:R-:W0:Y:S01]  /*0070*/  I2F.U32.RP R4, R6 ;  /* 0x0000000600047306 */ /* 0x001e220000209000 */
[----:B------:R-:W-:-:S06]  /*0080*/  ISETP.NE.U32.AND P2, PT, R6, RZ, PT ;  /* 0x000000ff0600720c */ /* 0x000fcc0003f45070 */
[----:B------:R-:W4:Y:S01]  /*0090*/  S2UR UR5, SR_CTAID.Y ;  /* 0x00000000000579c3 */ /* 0x000f220000002600 */
[----:B0-----:R-:W0:Y:S02]  /*00a0*/  MUFU.RCP R4, R4 ;  /* 0x0000000400047308 */ /* 0x001e240000001000 */
[----:B0-----:R-:W-:Y:S02]  /*00b0*/  IADD3 R2, PT, PT, R4, 0xffffffe, RZ ;  /* 0x0ffffffe04027810 */ /* 0x001fe40007ffe0ff */
[----:B------:R-:W4:Y:S04]  /*00c0*/  S2R R4, SR_TID.Y ;  /* 0x0000000000047919 */ /* 0x000f280000002200 */
[----:B------:R0:W5:Y:S02]  /*00d0*/  F2I.FTZ.U32.TRUNC.NTZ R3, R2 ;  /* 0x0000000200037305 */ /* 0x000164000021f000 */
[----:B0-----:R-:W-:Y:S01]  /*00e0*/  HFMA2 R2, -RZ, RZ, 0, 0 ;  /* 0x00000000ff027431 */ /* 0x001fe200000001ff */
[----:B-----5:R-:W-:-:S05]  /*00f0*/  IADD3 R5, PT, PT, RZ, -R3, RZ ;  /* 0x80000003ff057210 */ /* 0x020fca0007ffe0ff */
[----:B------:R-:W-:-:S04]  /*0100*/  IMAD R5, R5, R6, RZ ;  /* 0x0000000605057224 */ /* 0x000fc800078e02ff */
[----:B------:R-:W-:Y:S02]  /*0110*/  IMAD.HI.U32 R3, R3, R5, R2 ;  /* 0x0000000503037227 */ /* 0x000fe400078e0002 */
[----:B------:R-:W4:Y:S04]  /*0120*/  LDC R5, c[0x0][0x364] ;  /* 0x0000d900ff057b82 */ /* 0x000f280000000800 */
[----:B---3--:R-:W-:-:S05]  /*0130*/  IMAD.HI.U32 R23, R3, R0, RZ ;  /* 0x0000000003177227 */ /* 0x008fca00078e00ff */
[----:B------:R-:W-:-:S05]  /*0140*/  IADD3 R3, PT, PT, -R23, RZ, RZ ;  /* 0x000000ff17037210 */ /* 0x000fca0007ffe1ff */
[----:B------:R-:W-:-:S05]  /*0150*/  IMAD R3, R6, R3, R0 ;  /* 0x0000000306037224 */ /* 0x000fca00078e0200 */
[----:B------:R-:W-:Y:S01]  /*0160*/  ISETP.GE.U32.AND P0, PT, R3, R6, PT ;  /* 0x000000060300720c */ /* 0x000fe20003f06070 */
[----:B----4-:R-:W-:-:S12]  /*0170*/  IMAD R5, R5, UR5, R4 ;  /* 0x0000000505057c24 */ /* 0x010fd8000f8e0204 */
[-C--:B------:R-:W-:Y:S02]  /*0180*/  @P0 IADD3 R3, PT, PT, R3, -R6.reuse, RZ ;  /* 0x8000000603030210 */ /* 0x080fe40007ffe0ff */
[----:B------:R-:W-:Y:S02]  /*0190*/  @P0 IADD3 R23, PT, PT, R23, 0x1, RZ ;  /* 0x0000000117170810 */ /* 0x000fe40007ffe0ff */
[----:B------:R-:W-:Y:S01]  /*01a0*/  ISETP.GE.U32.AND P1, PT, R3, R6, PT ;  /* 0x000000060300720c */ /* 0x000fe20003f26070 */
[----:B-1----:R-:W-:-:S12]  /*01b0*/  IMAD R3, R6, UR4, R7 ;  /* 0x0000000406037c24 */ /* 0x002fd8000f8e0207 */
[----:B------:R-:W-:Y:S02]  /*01c0*/  @P1 IADD3 R23, PT, PT, R23, 0x1, RZ ;  /* 0x0000000117171810 */ /* 0x000fe40007ffe0ff */
[----:B------:R-:W-:-:S04]  /*01d0*/  @!P2 LOP3.LUT R23, RZ, R6, RZ, 0x33, !PT ;  /* 0x00000006ff17a212 */ /* 0x000fc800078e33ff */
[----:B------:R-:W-:-:S13]  /*01e0*/  ISETP.GE.AND P0, PT, R23, 0x1, PT ;  /* 0x000000011700780c */ /* 0x000fda0003f06270 */
[----:B--2---:R-:W-:Y:S05]  /*01f0*/  @!P0 BRA `(.L_x_3) ;  /* 0x0000000800b48947 */ /* 0x004fea0003800000 */
[----:B------:R-:W0:Y:S01]  /*0200*/  S2UR UR6, SR_CgaCtaId ;  /* 0x00000000000679c3 */ /* 0x000e220000008800 */
[----:B------:R-:W-:Y:S01]  /*0210*/  UMOV UR4, 0x400 ;  /* 0x0000040000047882 */ /* 0x000fe20000000000 */
[----:B------:R-:W-:Y:S01]  /*0220*/  ISETP.NE.AND P0, PT, R23, 0x1, PT ;  /* 0x000000011700780c */ /* 0x000fe20003f05270 */
[----:B------:R-:W-:Y:S01]  /*0230*/  UIADD3 UR5, UPT, UPT, UR4, 0x400, URZ ;  /* 0x0000040004057890 */ /* 0x000fe2000fffe0ff */
[----:B------:R-:W-:Y:S01]  /*0240*/  IMAD R22, R5, R0, R7 ;  /* 0x0000000005167224 */ /* 0x000fe200078e0207 */
[----:B------:R-:W-:Y:S02]  /*0250*/  MOV R25, RZ ;  /* 0x000000ff00197202 */ /* 0x000fe40000000f00 */
[----:B------:R-:W-:Y:S01]  /*0260*/  MOV R13, RZ ;  /* 0x000000ff000d7202 */ /* 0x000fe20000000f00 */
[----:B0-----:R-:W-:Y:S02]  /*0270*/  ULEA UR5, UR6, UR5, 0x18 ;  /* 0x0000000506057291 */ /* 0x001fe4000f8ec0ff */
[----:B------:R-:W-:-:S04]  /*0280*/  ULEA UR4, UR6, UR4, 0x18 ;  /* 0x0000000406047291 */ /* 0x000fc8000f8ec0ff */
[C---:B------:R-:W-:Y:S02]  /*0290*/  LEA R20, R4.reuse, UR5, 0x6 ;  /* 0x0000000504147c11 */ /* 0x040fe4000f8e30ff */
[----:B------:R-:W-:Y:S02]  /*02a0*/  LEA R2, R4, UR4, 0x6 ;  /* 0x0000000404027c11 */ /* 0x000fe4000f8e30ff */
[----:B------:R-:W-:Y:S01]  /*02b0*/  LEA R20, R7, R20, 0x2 ;  /* 0x0000001407147211 */ /* 0x000fe200078e10ff */
[----:B------:R-:W-:Y:S06]  /*02c0*/  @!P0 BRA `(.L_x_4) ;  /* 0x0000000400a88947 */ /* 0x000fec0003800000 */
[C---:B------:R-:W-:Y:S01]  /*02d0*/  IADD3 R21, PT, PT, R4.reuse, 0x10, RZ ;  /* 0x0000001004157810 */ /* 0x040fe20007ffe0ff */
[----:B------:R-:W-:Y:S01]  /*02e0*/  HFMA2 R25, -RZ, RZ, 0, 0 ;  /* 0x00000000ff197431 */ /* 0x000fe200000001ff */
[----:B------:R-:W-:Y:S01]  /*02f0*/  LOP3.LUT R18, R23, 0x7ffffffe, RZ, 0xc0, !PT ;  /* 0x7ffffffe17127812 */ /* 0x000fe200078ec0ff */
[--C-:B------:R-:W-:Y:S01]  /*0300*/  IMAD R19, R4, R0, R3.reuse ;  /* 0x0000000004137224 */ /* 0x100fe200078e0203 */
[----:B------:R-:W-:Y:S01]  /*0310*/  MOV R17, R22 ;  /* 0x0000001600117202 */ /* 0x000fe20000000f00 */
[----:B------:R-:W-:Y:S01]  /*0320*/  IMAD R21, R21, R0, R3 ;  /* 0x0000000015157224 */ /* 0x000fe200078e0203 */
[C---:B------:R-:W-:Y:S02]  /*0330*/  LEA R16, R7.reuse, R2, 0x2 ;  /* 0x0000000207107211 */ /* 0x040fe400078e10ff */
[----:B------:R-:W-:Y:S02]  /*0340*/  LEA R6, R7, UR5, 0x2 ;  /* 0x0000000507067c11 */ /* 0x000fe4000f8e10ff */
[----:B------:R-:W-:-:S07]  /*0350*/  IADD3 R18, PT, PT, -R18, RZ, RZ ;  /* 0x000000ff12127210 */ /* 0x000fce0007ffe1ff */
.L_x_5:
[----:B------:R-:W0:Y:S08]  /*0360*/  LDC.64 R26, c[0x0][0x380] ;  /* 0x0000e000ff1a7b82 */ /* 0x000e300000000a00 */
[----:B------:R-:W1:Y:S01]  /*0370*/  LDC.64 R12, c[0x0][0x388] ;  /* 0x0000e200ff0c7b82 */ /* 0x000e620000000a00 */
[----:B0-----:R-:W-:-:S05]  /*0380*/  IMAD.WIDE R26, R17, 0x4, R26 ;  /* 0x00000004111a7825 */ /* 0x001fca00078e021a */
[----:B------:R-:W2:Y:S01]  /*0390*/  LDG.E R29, desc[UR8][R26.64] ;  /* 0x000000081a1d7981 */ /* 0x000ea2000c1e1900 */
[----:B-1----:R-:W-:-:S06]  /*03a0*/  IMAD.WIDE R14, R19, 0x4, R12 ;  /* 0x00000004130e7825 */ /* 0x002fcc00078e020c */
[----:B------:R-:W3:Y:S04]  /*03b0*/  LDG.E R15, desc[UR8][R14.64] ;  /* 0x000000080e0f7981 */ /* 0x000ee8000c1e1900 */
[----:B--2---:R-:W-:Y:S04]  /*03c0*/  STS [R16], R29 ;  /* 0x0000001d10007388 */ /* 0x004fe80000000800 */
[----:B---3--:R-:W-:Y:S01]  /*03d0*/  STS [R20], R15 ;  /* 0x0000000f14007388 */ /* 0x008fe20000000800 */
[----:B------:R-:W-:Y:S06]  /*03e0*/  BAR.SYNC.DEFER_BLOCKING 0x0 ;  /* 0x0000000000007b1d */ /* 0x000fec0000010000 */
[----:B------:R-:W-:Y:S04]  /*03f0*/  LDS R24, [R6] ;  /* 0x0000000006187984 */ /* 0x000fe80000000800 */
[----:B------:R-:W0:Y:S04]  /*0400*/  LDS.128 R8, [R2] ;  /* 0x0000000002087984 */ /* 0x000e280000000c00 */
[----:B------:R-:W1:Y:S04]  /*0410*/  LDS R28, [R6+0x40] ;  /* 0x00004000061c7984 */ /* 0x000e680000000800 */
[----:B------:R-:W-:Y:S04]  /*0420*/  LDS R14, [R6+0x100] ;  /* 0x00010000060e7984 */ /* 0x000fe80000000800 */
[----:B------:R-:W-:Y:S04]  /*0430*/  LDS R15, [R6+0x140] ;  /* 0x00014000060f7984 */ /* 0x000fe80000000800 */
[----:B------:R-:W-:Y:S01]  /*0440*/  LDS R29, [R6+0x380] ;  /* 0x00038000061d7984 */ /* 0x000fe20000000800 */
[----:B0-----:R-:W-:-:S03]  /*0450*/  FFMA R8, R8, R24, R25 ;  /* 0x0000001808087223 */ /* 0x001fc60000000019 */
[----:B------:R-:W0:Y:S04]  /*0460*/  LDS R24, [R6+0x80] ;  /* 0x0000800006187984 */ /* 0x000e280000000800 */
[----:B------:R-:W2:Y:S01]  /*0470*/  LDS R25, [R6+0xc0] ;  /* 0x0000c00006197984 */ /* 0x000ea20000000800 */
[----:B-1----:R-:W-:-:S04]  /*0480*/  FFMA R9, R28, R9, R8 ;  /* 0x000000091c097223 */ /* 0x002fc80000000008 */
[----:B0-----:R-:W-:-:S04]  /*0490*/  FFMA R10, R24, R10, R9 ;  /* 0x0000000a180a7223 */ /* 0x001fc80000000009 */
[----:B--2---:R-:W-:Y:S02]  /*04a0*/  FFMA R25, R25, R11, R10 ;  /* 0x0000000b19197223 */ /* 0x004fe4000000000a */
[----:B------:R-:W0:Y:S02]  /*04b0*/  LDS.128 R8, [R2+0x10] ;  /* 0x0000100002087984 */ /* 0x000e240000000c00 */
[----:B0-----:R-:W-:Y:S02]  /*04c0*/  FFMA R8, R8, R14, R25 ;  /* 0x0000000e08087223 */ /* 0x001fe40000000019 */
[----:B------:R-:W0:Y:S04]  /*04d0*/  LDS R14, [R6+0x180] ;  /* 0x00018000060e7984 */ /* 0x000e280000000800 */
[----:B------:R-:W1:Y:S01]  /*04e0*/  LDS R25, [R6+0x1c0] ;  /* 0x0001c00006197984 */ /* 0x000e620000000800 */
[----:B------:R-:W-:-:S03]  /*04f0*/  FFMA R9, R15, R9, R8 ;  /* 0x000000090f097223 */ /* 0x000fc60000000008 */
[----:B------:R-:W-:Y:S01]  /*0500*/  LDS R15, [R6+0x240] ;  /* 0x00024000060f7984 */ /* 0x000fe20000000800 */
[----:B0-----:R-:W-:-:S03]  /*0510*/  FFMA R10, R14, R10, R9 ;  /* 0x0000000a0e0a7223 */ /* 0x001fc60000000009 */
[----:B------:R-:W-:Y:S01]  /*0520*/  LDS R14, [R6+0x200] ;  /* 0x00020000060e7984 */ /* 0x000fe20000000800 */
[----:B-1----:R-:W-:-:S03]  /*0530*/  FFMA R25, R25, R11, R10 ;  /* 0x0000000b19197223 */ /* 0x002fc6000000000a */
[----:B------:R-:W0:Y:S02]  /*0540*/  LDS.128 R8, [R2+0x20] ;  /* 0x0000200002087984 */ /* 0x000e240000000c00 */
[----:B0-----:R-:W-:Y:S02]  /*0550*/  FFMA R8, R8, R14, R25 ;  /* 0x0000000e08087223 */ /* 0x001fe40000000019 */
[----:B------:R-:W0:Y:S04]  /*0560*/  LDS R14, [R6+0x280] ;  /* 0x00028000060e7984 */ /* 0x000e280000000800 */
[----:B------:R-:W1:Y:S01]  /*0570*/  LDS R25, [R6+0x2c0] ;  /* 0x0002c00006197984 */ /* 0x000e620000000800 */
[----:B------:R-:W-:-:S04]  /*0580*/  FFMA R9, R15, R9, R8 ;  /* 0x000000090f097223 */ /* 0x000fc80000000008 */
[----:B0-----:R-:W-:Y:S02]  /*0590*/  FFMA R10, R14, R10, R9 ;  /* 0x0000000a0e0a7223 */ /* 0x001fe40000000009 */
[----:B------:R-:W-:Y:S02]  /*05a0*/  LDS R14, [R6+0x300] ;  /* 0x00030000060e7984 */ /* 0x000fe40000000800 */
[----:B-1----:R-:W-:Y:S02]  /*05b0*/  FFMA R25, R25, R11, R10 ;  /* 0x0000000b19197223 */ /* 0x002fe4000000000a */
[----:B------:R-:W0:Y:S02]  /*05c0*/  LDS.128 R8, [R2+0x30] ;  /* 0x0000300002087984 */ /* 0x000e240000000c00 */
[----:B0-----:R-:W-:Y:S01]  /*05d0*/  FFMA R14, R8, R14, R25 ;  /* 0x0000000e080e7223 */ /* 0x001fe20000000019 */
[----:B------:R-:W-:Y:S01]  /*05e0*/  IMAD.WIDE R24, R21, 0x4, R12 ;  /* 0x0000000415187825 */ /* 0x000fe200078e020c */
[----:B------:R-:W-:Y:S04]  /*05f0*/  LDS R8, [R6+0x3c0] ;  /* 0x0003c00006087984 */ /* 0x000fe80000000800 */
[----:B------:R-:W0:Y:S01]  /*0600*/  LDS R13, [R6+0x340] ;  /* 0x00034000060d7984 */ /* 0x000e220000000800 */
[----:B------:R-:W-:Y:S06]  /*0610*/  BAR.SYNC.DEFER_BLOCKING 0x0 ;  /* 0x0000000000007b1d */ /* 0x000fec0000010000 */
[----:B------:R-:W2:Y:S04]  /*0620*/  LDG.E R27, desc[UR8][R26.64+0x40] ;  /* 0x000040081a1b7981 */ /* 0x000ea8000c1e1900 */
[----:B------:R0:W3:Y:S02]  /*0630*/  LDG.E R25, desc[UR8][R24.64] ;  /* 0x0000000818197981 */ /* 0x0000e4000c1e1900 */
[----:B0-----:R-:W-:-:S04]  /*0640*/  FFMA R24, R13, R9, R14 ;  /* 0x000000090d187223 */ /* 0x001fc8000000000e */
[----:B------:R-:W-:-:S04]  /*0650*/  FFMA R10, R29, R10, R24 ;  /* 0x0000000a1d0a7223 */ /* 0x000fc80000000018 */
[----:B------:R-:W-:Y:S01]  /*0660*/  FFMA R11, R8, R11, R10 ;  /* 0x0000000b080b7223 */ /* 0x000fe2000000000a */
[----:B------:R-:W-:-:S04]  /*0670*/  IADD3 R18, PT, PT, R18, 0x2, RZ ;  /* 0x0000000212127810 */ /* 0x000fc80007ffe0ff */
[----:B------:R-:W-:Y:S02]  /*0680*/  ISETP.NE.AND P0, PT, R18, RZ, PT ;  /* 0x000000ff1200720c */ /* 0x000fe40003f05270 */
[----:B------:R-:W-:Y:S02]  /*0690*/  IADD3 R17, PT, PT, R17, 0x20, RZ ;  /* 0x0000002011117810 */ /* 0x000fe40007ffe0ff */
[C---:B------:R-:W-:Y:S02]  /*06a0*/  LEA R21, R0.reuse, R21, 0x5 ;  /* 0x0000001500157211 */ /* 0x040fe400078e28ff */
        /* <DEDUP_REMOVED lines=8> */
[----:B------:R-:W-:Y:S04]  /*0730*/  LDS R24, [R6+0x140] ;  /* 0x0001400006187984 */ /* 0x000fe80000000800 */
[----:B------:R-:W-:Y:S04]  /*0740*/  LDS R25, [R6+0x180] ;  /* 0x0001800006197984 */ /* 0x000fe80000000800 */
[----:B------:R-:W-:Y:S01]  /*0750*/  LDS R27, [R6+0x200] ;  /* 0x00020000061b7984 */ /* 0x000fe20000000800 */
[----:B0-----:R-:W-:-:S03]  /*0760*/  FFMA R28, R12, R28, R11 ;  /* 0x0000001c0c1c7223 */ /* 0x001fc6000000000b */
[----:B------:R-:W0:Y:S01]  /*0770*/  LDS R12, [R6+0xc0] ;  /* 0x0000c000060c7984 */ /* 0x000e220000000800 */
[----:B-1----:R-:W-:-:S03]  /*0780*/  FFMA R28, R9, R13, R28 ;  /* 0x0000000d091c7223 */ /* 0x002fc6000000001c */
[----:B------:R-:W-:Y:S04]  /*0790*/  LDS R13, [R6+0x100] ;  /* 0x00010000060d7984 */ /* 0x000fe80000000800 */
[----:B------:R-:W1:Y:S01]  /*07a0*/  LDS.128 R8, [R2+0x10] ;  /* 0x0000100002087984 */ /* 0x000e620000000c00 */
[----:B--2---:R-:W-:-:S04]  /*07b0*/  FFMA R29, R29, R14, R28 ;  /* 0x0000000e1d1d7223 */ /* 0x004fc8000000001c */
[----:B0-----:R-:W-:-:S04]  /*07c0*/  FFMA R15, R12, R15, R29 ;  /* 0x0000000f0c0f7223 */ /* 0x001fc8000000001d */
[----:B-1----:R-:W-:Y:S02]  /*07d0*/  FFMA R13, R8, R13, R15 ;  /* 0x0000000d080d7223 */ /* 0x002fe4000000000f */
[----:B------:R-:W0:Y:S02]  /*07e0*/  LDS R8, [R6+0x1c0] ;  /* 0x0001c00006087984 */ /* 0x000e240000000800 */
[----:B------:R-:W-:Y:S02]  /*07f0*/  FFMA R26, R24, R9, R13 ;  /* 0x00000009181a7223 */ /* 0x000fe4000000000d */
[----:B------:R-:W1:Y:S04]  /*0800*/  LDS.128 R12, [R2+0x20] ;  /* 0x00002000020c7984 */ /* 0x000e680000000c00 */
[----:B------:R-:W2:Y:S01]  /*0810*/  LDS R24, [R6+0x240] ;  /* 0x0002400006187984 */ /* 0x000ea20000000800 */
[----:B------:R-:W-:-:S03]  /*0820*/  FFMA R9, R25, R10, R26 ;  /* 0x0000000a19097223 */ /* 0x000fc6000000001a */
[----:B------:R-:W3:Y:S01]  /*0830*/  LDS R25, [R6+0x280] ;  /* 0x0002800006197984 */ /* 0x000ee20000000800 */
[----:B0-----:R-:W-:-:S04]  /*0840*/  FFMA R9, R8, R11, R9 ;  /* 0x0000000b08097223 */ /* 0x001fc80000000009 */
[----:B-1----:R-:W-:Y:S02]  /*0850*/  FFMA R9, R12, R27, R9 ;  /* 0x0000001b0c097223 */ /* 0x002fe40000000009 */
[----:B------:R-:W0:Y:S02]  /*0860*/  LDS R12, [R6+0x2c0] ;  /* 0x0002c000060c7984 */ /* 0x000e240000000800 */
[----:B--2---:R-:W-:Y:S02]  /*0870*/  FFMA R24, R24, R13, R9 ;  /* 0x0000000d18187223 */ /* 0x004fe40000000009 */
[----:B------:R-:W-:Y:S04]  /*0880*/  LDS R13, [R6+0x300] ;  /* 0x00030000060d7984 */ /* 0x000fe80000000800 */
[----:B------:R-:W1:Y:S01]  /*0890*/  LDS.128 R8, [R2+0x30] ;  /* 0x0000300002087984 */ /* 0x000e620000000c00 */
[----:B---3--:R-:W-:-:S03]  /*08a0*/  FFMA R25, R25, R14, R24 ;  /* 0x0000000e19197223 */ /* 0x008fc60000000018 */
[----:B------:R-:W2:Y:S04]  /*08b0*/  LDS R27, [R6+0x340] ;  /* 0x00034000061b7984 */ /* 0x000ea80000000800 */
[----:B------:R-:W3:Y:S04]  /*08c0*/  LDS R24, [R6+0x380] ;  /* 0x0003800006187984 */ /* 0x000ee80000000800 */
[----:B------:R-:W4:Y:S01]  /*08d0*/  LDS R14, [R6+0x3c0] ;  /* 0x0003c000060e7984 */ /* 0x000f220000000800 */
[----:B0-----:R-:W-:-:S04]  /*08e0*/  FFMA R15, R12, R15, R25 ;  /* 0x0000000f0c0f7223 */ /* 0x001fc80000000019 */
[----:B-1----:R-:W-:-:S04]  /*08f0*/  FFMA R8, R8, R13, R15 ;  /* 0x0000000d08087223 */ /* 0x002fc8000000000f */
[----:B--2---:R-:W-:-:S04]  /*0900*/  FFMA R9, R27, R9, R8 ;  /* 0x000000091b097223 */ /* 0x004fc80000000008 */
[----:B---3--:R-:W-:-:S04]  /*0910*/  FFMA R9, R24, R10, R9 ;  /* 0x0000000a18097223 */ /* 0x008fc80000000009 */
[----:B----4-:R-:W-:Y:S01]  /*0920*/  FFMA R25, R14, R11, R9 ;  /* 0x0000000b0e197223 */ /* 0x010fe20000000009 */
[----:B------:R-:W-:Y:S06]  /*0930*/  BAR.SYNC.DEFER_BLOCKING 0x0 ;  /* 0x0000000000007b1d */ /* 0x000fec0000010000 */
[----:B------:R-:W-:Y:S05]  /*0940*/  @P0 BRA `(.L_x_5) ;  /* 0xfffffff800840947 */ /* 0x000fea000383ffff */
[----:B------:R-:W-:-:S04]  /*0950*/  SHF.L.U32 R13, R23, 0x4, RZ ;  /* 0x00000004170d7819 */ /* 0x000fc800000006ff */
[----:B------:R-:W-:-:S07]  /*0960*/  LOP3.LUT R13, R13, 0xffffffe0, RZ, 0xc0, !PT ;  /* 0xffffffe00d0d7812 */ /* 0x000fce00078ec0ff */
.L_x_4:
[----:B------:R-:W-:-:S04]  /*0970*/  LOP3.LUT R23, R23, 0x1, RZ, 0xc0, !PT ;  /* 0x0000000117177812 */ /* 0x000fc800078ec0ff */
[----:B------:R-:W-:-:S13]  /*0980*/  ISETP.NE.U32.AND P0, PT, R23, 0x1, PT ;  /* 0x000000011700780c */ /* 0x000fda0003f05070 */
[----:B------:R-:W-:Y:S05]  /*0990*/  @P0 BRA `(.L_x_3) ;  /* 0x0000000000cc0947 */ /* 0x000fea0003800000 */
[----:B------:R-:W0:Y:S01]  /*09a0*/  LDC.64 R10, c[0x0][0x380] ;  /* 0x0000e000ff0a7b82 */ /* 0x000e220000000a00 */
[-C--:B------:R-:W-:Y:S02]  /*09b0*/  IADD3 R4, PT, PT, R4, R13.reuse, RZ ;  /* 0x0000000d04047210 */ /* 0x080fe40007ffe0ff */
[----:B------:R-:W-:-:S03]  /*09c0*/  IADD3 R13, PT, PT, R22, R13, RZ ;  /* 0x0000000d160d7210 */ /* 0x000fc60007ffe0ff */
[----:B------:R-:W-:Y:S02]  /*09d0*/  IMAD R15, R4, R0, R3 ;  /* 0x00000000040f7224 */ /* 0x000fe400078e0203 */
[----:B------:R-:W1:Y:S01]  /*09e0*/  LDC.64 R8, c[0x0][0x388] ;  /* 0x0000e200ff087b82 */ /* 0x000e620000000a00 */
[----:B0-----:R-:W-:-:S05]  /*09f0*/  IMAD.WIDE R12, R13, 0x4, R10 ;  /* 0x000000040d0c7825 */ /* 0x001fca00078e020a */
[----:B------:R-:W2:Y:S01]  /*0a00*/  LDG.E R6, desc[UR8][R12.64] ;  /* 0x000000080c067981 */ /* 0x000ea2000c1e1900 */
[----:B-1----:R-:W-:-:S05]  /*0a10*/  IMAD.WIDE R14, R15, 0x4, R8 ;  /* 0x000000040f0e7825 */ /* 0x002fca00078e0208 */
[----:B------:R-:W3:Y:S01]  /*0a20*/  LDG.E R17, desc[UR8][R14.64] ;  /* 0x000000080e117981 */ /* 0x000ee2000c1e1900 */
[C---:B------:R-:W-:Y:S02]  /*0a30*/  LEA R19, R7.reuse, R2, 0x2 ;  /* 0x0000000207137211 */ /* 0x040fe400078e10ff */
[----:B------:R-:W-:-:S03]  /*0a40*/  LEA R7, R7, UR5, 0x2 ;  /* 0x0000000507077c11 */ /* 0x000fc6000f8e10ff */
        /* <DEDUP_REMOVED lines=8> */
[----:B------:R-:W-:Y:S04]  /*0ad0*/  LDS R21, [R7+0x100] ;  /* 0x0001000007157984 */ /* 0x000fe80000000800 */
[----:B------:R-:W4:Y:S04]  /*0ae0*/  LDS.128 R12, [R2+0x10] ;  /* 0x00001000020c7984 */ /* 0x000f280000000c00 */
[----:B------:R-:W5:Y:S04]  /*0af0*/  LDS R4, [R7+0x140] ;  /* 0x0001400007047984 */ /* 0x000f680000000800 */
[----:B------:R-:W5:Y:S04]  /*0b00*/  LDS R23, [R7+0x180] ;  /* 0x0001800007177984 */ /* 0x000f680000000800 */
[----:B------:R-:W5:Y:S04]  /*0b10*/  LDS R6, [R7+0x1c0] ;  /* 0x0001c00007067984 */ /* 0x000f680000000800 */
[----:B------:R-:W-:Y:S01]  /*0b20*/  LDS R20, [R7+0x240] ;  /* 0x0002400007147984 */ /* 0x000fe20000000800 */
[----:B0-----:R-:W-:-:S03]  /*0b30*/  FFMA R8, R8, R16, R25 ;  /* 0x0000001008087223 */ /* 0x001fc60000000019 */
[----:B------:R-:W-:Y:S04]  /*0b40*/  LDS R22, [R7+0x2c0] ;  /* 0x0002c00007167984 */ /* 0x000fe80000000800 */
[----:B------:R-:W-:Y:S04]  /*0b50*/  LDS R25, [R7+0x200] ;  /* 0x0002000007197984 */ /* 0x000fe80000000800 */
[----:B------:R-:W0:Y:S01]  /*0b60*/  LDS.128 R16, [R2+0x20] ;  /* 0x0000200002107984 */ /* 0x000e220000000c00 */
[----:B-1----:R-:W-:-:S03]  /*0b70*/  FFMA R8, R27, R9, R8 ;  /* 0x000000091b087223 */ /* 0x002fc60000000008 */
[----:B------:R-:W1:Y:S01]  /*0b80*/  LDS R27, [R7+0x280] ;  /* 0x00028000071b7984 */ /* 0x000e620000000800 */
[----:B--2---:R-:W-:-:S04]  /*0b90*/  FFMA R29, R29, R10, R8 ;  /* 0x0000000a1d1d7223 */ /* 0x004fc80000000008 */
[----:B---3--:R-:W-:Y:S02]  /*0ba0*/  FFMA R24, R24, R11, R29 ;  /* 0x0000000b18187223 */ /* 0x008fe4000000001d */
[----:B------:R-:W-:Y:S04]  /*0bb0*/  LDS R29, [R7+0x300] ;  /* 0x00030000071d7984 */ /* 0x000fe80000000800 */
[----:B------:R-:W2:Y:S01]  /*0bc0*/  LDS.128 R8, [R2+0x30] ;  /* 0x0000300002087984 */ /* 0x000ea20000000c00 */
[----:B----4-:R-:W-:-:S03]  /*0bd0*/  FFMA R21, R12, R21, R24 ;  /* 0x000000150c157223 */ /* 0x010fc60000000018 */
[----:B------:R-:W3:Y:S01]  /*0be0*/  LDS R12, [R7+0x340] ;  /* 0x00034000070c7984 */ /* 0x000ee20000000800 */
[----:B-----5:R-:W-:-:S03]  /*0bf0*/  FFMA R24, R4, R13, R21 ;  /* 0x0000000d04187223 */ /* 0x020fc60000000015 */
[----:B------:R-:W4:Y:S04]  /*0c00*/  LDS R13, [R7+0x380] ;  /* 0x00038000070d7984 */ /* 0x000f280000000800 */
[----:B------:R-:W5:Y:S01]  /*0c10*/  LDS R4, [R7+0x3c0] ;  /* 0x0003c00007047984 */ /* 0x000f620000000800 */
[----:B------:R-:W-:-:S04]  /*0c20*/  FFMA R23, R23, R14, R24 ;  /* 0x0000000e17177223 */ /* 0x000fc80000000018 */
[----:B------:R-:W-:-:S04]  /*0c30*/  FFMA R15, R6, R15, R23 ;  /* 0x0000000f060f7223 */ /* 0x000fc80000000017 */
[----:B0-----:R-:W-:-:S04]  /*0c40*/  FFMA R15, R16, R25, R15 ;  /* 0x00000019100f7223 */ /* 0x001fc8000000000f */
[----:B------:R-:W-:-:S04]  /*0c50*/  FFMA R20, R20, R17, R15 ;  /* 0x0000001114147223 */ /* 0x000fc8000000000f */
[----:B-1----:R-:W-:-:S04]  /*0c60*/  FFMA R27, R27, R18, R20 ;  /* 0x000000121b1b7223 */ /* 0x002fc80000000014 */
[----:B------:R-:W-:-:S04]  /*0c70*/  FFMA R19, R22, R19, R27 ;  /* 0x0000001316137223 */ /* 0x000fc8000000001b */
[----:B--2---:R-:W-:-:S04]  /*0c80*/  FFMA R19, R8, R29, R19 ;  /* 0x0000001d08137223 */ /* 0x004fc80000000013 */
[----:B---3--:R-:W-:-:S04]  /*0c90*/  FFMA R12, R12, R9, R19 ;  /* 0x000000090c0c7223 */ /* 0x008fc80000000013 */
[----:B----4-:R-:W-:-:S04]  /*0ca0*/  FFMA R13, R13, R10, R12 ;  /* 0x0000000a0d0d7223 */ /* 0x010fc8000000000c */
[----:B-----5:R-:W-:Y:S01]  /*0cb0*/  FFMA R25, R4, R11, R13 ;  /* 0x0000000b04197223 */ /* 0x020fe2000000000d */
[----:B------:R-:W-:Y:S06]  /*0cc0*/  BAR.SYNC.DEFER_BLOCKING 0x0 ;  /* 0x0000000000007b1d */ /* 0x000fec0000010000 */
.L_x_3:
[----:B------:R-:W0:Y:S01]  /*0cd0*/  LDC.64 R6, c[0x0][0x390] ;  /* 0x0000e400ff067b82 */ /* 0x000e220000000a00 */
[----:B------:R-:W-:-:S04]  /*0ce0*/  IMAD R3, R5, R0, R3 ;  /* 0x0000000005037224 */ /* 0x000fc800078e0203 */
[----:B0-----:R-:W-:-:S05]  /*0cf0*/  IMAD.WIDE R2, R3, 0x4, R6 ;  /* 0x0000000403027825 */ /* 0x001fca00078e0206 */
[----:B------:R-:W-:Y:S01]  /*0d00*/  STG.E desc[UR8][R2.64], R25 ;  /* 0x0000001902007986 */ /* 0x000fe2000c101908 */
[----:B------:R-:W-:Y:S05]  /*0d10*/  EXIT ;  /* 0x000000000000794d */ /* 0x000fea0003800000 */
.L_x_6:
        /* <DEDUP_REMOVED lines=14> */
.L_x_29:


//--------------------- .text._Z21OptimizedMMKernel_2_8PfS_S_i --------------------------
	.section	.text._Z21OptimizedMMKernel_2_8PfS_S_i,"ax",@progbits
	.align	128
        .global         _Z21OptimizedMMKernel_2_8PfS_S_i
        .type           _Z21OptimizedMMKernel_2_8PfS_S_i,@function
        .size           _Z21OptimizedMMKernel_2_8PfS_S_i,(.L_x_30 - _Z21OptimizedMMKernel_2_8PfS_S_i)
        .other          _Z21OptimizedMMKernel_2_8PfS_S_i,@"STO_CUDA_ENTRY STV_DEFAULT"
_Z21OptimizedMMKernel_2_8PfS_S_i:
.text._Z21OptimizedMMKernel_2_8PfS_S_i:
[----:B------:R-:W-:Y:S08]  /*0000*/  LDC R1, c[0x0][0x37c] ;  /* 0x0000df00ff017b82 */ /* 0x000ff00000000800 */
[----:B------:R-:W0:Y:S01]  /*0010*/  LDC R6, c[0x0][0x360] ;  /* 0x0000d800ff067b82 */ /* 0x000e220000000800 */
[----:B------:R-:W1:Y:S01]  /*0020*/  S2R R7, SR_TID.Y ;  /* 0x0000000000077919 */ /* 0x000e620000002200 */
[----:B------:R-:W2:Y:S01]  /*0030*/  LDCU.64 UR8, c[0x0][0x358] ;  /* 0x00006b00ff0877ac */ /* 0x000ea20008000a00 */
[----:B------:R-:W-:-:S05]  /*0040*/  MOV R15, RZ ;  /* 0x000000ff000f7202 */ /* 0x000fca0000000f00 */
[----:B------:R-:W3:Y:S08]  /*0050*/  LDC R0, c[0x0][0x398] ;  /* 0x0000e600ff007b82 */ /* 0x000ef00000000800 */
[----:B------:R-:W-:Y:S01]  /*0060*/  S2UR UR4, SR_CTAID.X ;  /* 0x00000000000479c3 */ /* 0x000fe20000002500 */
[----:B0-----:R-:W0:Y:S01]  /*0070*/  I2F.U32.RP R4, R6 ;  /* 0x0000000600047306 */ /* 0x001e220000209000 */
[----:B------:R-:W-:-:S06]  /*0080*/  ISETP.NE.U32.AND P2, PT, R6, RZ, PT ;  /* 0x000000ff0600720c */ /* 0x000fcc0003f45070 */
[----:B------:R-:W1:Y:S01]  /*0090*/  S2UR UR5, SR_CTAID.Y ;  /* 0x00000000000579c3 */ /* 0x000e620000002600 */
[----:B0-----:R-:W0:Y:S02]  /*00a0*/  MUFU.RCP R4, R4 ;  /* 0x0000000400047308 */ /* 0x001e240000001000 */
[----:B0-----:R-:W-:-:S05]  /*00b0*/  IADD3 R2, PT, PT, R4, 0xffffffe, RZ ;  /* 0x0ffffffe04027810 */ /* 0x001fca0007ffe0ff */
[----:B------:R-:W1:Y:S01]  /*00c0*/  LDC R4, c[0x0][0x364] ;  /* 0x0000d900ff047b82 */ /* 0x000e620000000800 */
[----:B------:R0:W4:Y:S02]  /*00d0*/  F2I.FTZ.U32.TRUNC.NTZ R3, R2 ;  /* 0x0000000200037305 */ /* 0x000124000021f000 */
[----:B0-----:R-:W-:Y:S01]  /*00e0*/  HFMA2 R2, -RZ, RZ, 0, 0 ;  /* 0x00000000ff027431 */ /* 0x001fe200000001ff */
[----:B----4-:R-:W-:-:S05]  /*00f0*/  IADD3 R5, PT, PT, RZ, -R3, RZ ;  /* 0x80000003ff057210 */ /* 0x010fca0007ffe0ff */
[----:B------:R-:W-:-:S04]  /*0100*/  IMAD R5, R5, R6, RZ ;  /* 0x0000000605057224 */ /* 0x000fc800078e02ff */
[----:B------:R-:W-:Y:S02]  /*0110*/  IMAD.HI.U32 R3, R3, R5, R2 ;  /* 0x0000000503037227 */ /* 0x000fe400078e0002 */
[----:B------:R-:W0:Y:S04]  /*0120*/  S2R R2, SR_TID.X ;  /* 0x0000000000027919 */ /* 0x000e280000002100 */
[----:B---3--:R-:W-:-:S05]  /*0130*/  IMAD.HI.U32 R8, R3, R0, RZ ;  /* 0x0000000003087227 */ /* 0x008fca00078e00ff */
[----:B------:R-:W-:-:S05]  /*0140*/  IADD3 R3, PT, PT, -R8, RZ, RZ ;  /* 0x000000ff08037210 */ /* 0x000fca0007ffe1ff */
[----:B------:R-:W-:-:S05]  /*0150*/  IMAD R3, R6, R3, R0 ;  /* 0x0000000306037224 */ /* 0x000fca00078e0200 */
[----:B------:R-:W-:-:S13]  /*0160*/  ISETP.GE.U32.AND P0, PT, R3, R6, PT ;  /* 0x000000060300720c */ /* 0x000fda0003f06070 */
[-C--:B------:R-:W-:Y:S02]  /*0170*/  @P0 IADD3 R3, PT, PT, R3, -R6.reuse, RZ ;  /* 0x8000000603030210 */ /* 0x080fe40007ffe0ff */
[----:B------:R-:W-:Y:S02]  /*0180*/  @P0 IADD3 R8, PT, PT, R8, 0x1, RZ ;  /* 0x0000000108080810 */ /* 0x000fe40007ffe0ff */
[----:B------:R-:W-:Y:S01]  /*0190*/  ISETP.GE.U32.AND P1, PT, R3, R6, PT ;  /* 0x000000060300720c */ /* 0x000fe20003f26070 */
[----:B-1----:R-:W-:-:S12]  /*01a0*/  IMAD R3, R4, UR5, R7 ;  /* 0x0000000504037c24 */ /* 0x002fd8000f8e0207 */
[----:B------:R-:W-:Y:S02]  /*01b0*/  @P1 IADD3 R8, PT, PT, R8, 0x1, RZ ;  /* 0x0000000108081810 */ /* 0x000fe40007ffe0ff */
[----:B------:R-:W-:Y:S01]  /*01c0*/  @!P2 LOP3.LUT R8, RZ, R6, RZ, 0x33, !PT ;  /* 0x00000006ff08a212 */ /* 0x000fe200078e33ff */
[----:B0-----:R-:W-:-:S03]  /*01d0*/  IMAD R6, R6, UR4, R2 ;  /* 0x0000000406067c24 */ /* 0x001fc6000f8e0202 */
[----:B------:R-:W-:-:S13]  /*01e0*/  ISETP.GE.AND P0, PT, R8, 0x1, PT ;  /* 0x000000010800780c */ /* 0x000fda0003f06270 */
[----:B--2---:R-:W-:Y:S05]  /*01f0*/  @!P0 BRA `(.L_x_7) ;  /* 0x0000000800cc8947 */ /* 0x004fea0003800000 */
[----:B------:R-:W0:Y:S01]  /*0200*/  S2UR UR6, SR_CgaCtaId ;  /* 0x00000000000679c3 */ /* 0x000e220000008800 */
[----:B------:R-:W-:Y:S01]  /*0210*/  UMOV UR4, 0x400 ;  /* 0x0000040000047882 */ /* 0x000fe20000000000 */
[C---:B------:R-:W-:Y:S01]  /*0220*/  ISETP.GE.U32.AND P0, PT, R8.reuse, 0x4, PT ;  /* 0x000000040800780c */ /* 0x040fe20003f06070 */
[----:B------:R-:W-:Y:S01]  /*0230*/  UIADD3 UR5, UPT, UPT, UR4, 0x100, URZ ;  /* 0x0000010004057890 */ /* 0x000fe2000fffe0ff */
[----:B------:R-:W-:Y:S02]  /*0240*/  LOP3.LUT R25, R8, 0x3, RZ, 0xc0, !PT ;  /* 0x0000000308197812 */ /* 0x000fe400078ec0ff */
[----:B------:R-:W-:Y:S02]  /*0250*/  MOV R15, RZ ;  /* 0x000000ff000f7202 */ /* 0x000fe40000000f00 */
[----:B------:R-:W-:Y:S02]  /*0260*/  ISETP.NE.AND P1, PT, R25, RZ, PT ;  /* 0x000000ff1900720c */ /* 0x000fe40003f25270 */
[----:B------:R-:W-:Y:S01]  /*0270*/  MOV R24, RZ ;  /* 0x000000ff00187202 */ /* 0x000fe20000000f00 */
[----:B0-----:R-:W-:-:S02]  /*0280*/  ULEA UR5, UR6, UR5, 0x18 ;  /* 0x0000000506057291 */ /* 0x001fc4000f8ec0ff */
[----:B------:R-:W-:-:S04]  /*0290*/  ULEA UR4, UR6, UR4, 0x18 ;  /* 0x0000000406047291 */ /* 0x000fc8000f8ec0ff */
[C---:B------:R-:W-:Y:S02]  /*02a0*/  LEA R5, R7.reuse, UR5, 0x5 ;  /* 0x0000000507057c11 */ /* 0x040fe4000f8e28ff */
[----:B------:R-:W-:Y:S02]  /*02b0*/  LEA R4, R7, UR4, 0x5 ;  /* 0x0000000407047c11 */ /* 0x000fe4000f8e28ff */
[----:B------:R-:W-:Y:S01]  /*02c0*/  LEA R5, R2, R5, 0x2 ;  /* 0x0000000502057211 */ /* 0x000fe200078e10ff */
[----:B------:R-:W-:Y:S06]  /*02d0*/  @!P0 BRA `(.L_x_8) ;  /* 0x0000000400f08947 */ /* 0x000fec0003800000 */
[C---:B------:R-:W-:Y:S01]  /*02e0*/  IADD3 R9, PT, PT, R7.reuse, 0x18, RZ ;  /* 0x0000001807097810 */ /* 0x040fe20007ffe0ff */
[----:B------:R-:W-:Y:S01]  /*02f0*/  HFMA2 R15, -RZ, RZ, 0, 0 ;  /* 0x00000000ff0f7431 */ /* 0x000fe200000001ff */
[C---:B------:R-:W-:Y:S01]  /*0300*/  IADD3 R21, PT, PT, R7.reuse, 0x10, RZ ;  /* 0x0000001007157810 */ /* 0x040fe20007ffe0ff */
[CC--:B------:R-:W-:Y:S01]  /*0310*/  IMAD R19, R7.reuse, R0.reuse, R6 ;  /* 0x0000000007137224 */ /* 0x0c0fe200078e0206 */
[----:B------:R-:W-:Y:S01]  /*0320*/  IADD3 R11, PT, PT, R7, 0x8, RZ ;  /* 0x00000008070b7810 */ /* 0x000fe20007ffe0ff */
[-C--:B------:R-:W-:Y:S01]  /*0330*/  IMAD R18, R3, R0.reuse, R2 ;  /* 0x0000000003127224 */ /* 0x080fe200078e0202 */
[----:B------:R-:W-:Y:S01]  /*0340*/  LOP3.LUT R24, R8, 0x7ffffffc, RZ, 0xc0, !PT ;  /* 0x7ffffffc08187812 */ /* 0x000fe200078ec0ff */
[--C-:B------:R-:W-:Y:S01]  /*0350*/  IMAD R22, R9, R0, R6.reuse ;  /* 0x0000000009167224 */ /* 0x100fe200078e0206 */
[C---:B------:R-:W-:Y:S01]  /*0360*/  LEA R17, R2.reuse, R4, 0x2 ;  /* 0x0000000402117211 */ /* 0x040fe200078e10ff */
[-CC-:B------:R-:W-:Y:S01]  /*0370*/  IMAD R21, R21, R0.reuse, R6.reuse ;  /* 0x0000000015157224 */ /* 0x180fe200078e0206 */
[----:B------:R-:W-:Y:S01]  /*0380*/  LEA R16, R2, UR5, 0x2 ;  /* 0x0000000502107c11 */ /* 0x000fe2000f8e10ff */
[----:B------:R-:W-:Y:S01]  /*0390*/  IMAD R20, R11, R0, R6 ;  /* 0x000000000b147224 */ /* 0x000fe200078e0206 */
[----:B------:R-:W-:-:S07]  /*03a0*/  IADD3 R23, PT, PT, -R24, RZ, RZ ;  /* 0x000000ff18177210 */ /* 0x000fce0007ffe1ff */
.L_x_9:
[----:B------:R-:W0:Y:S08]  /*03b0*/  LDC.64 R28, c[0x0][0x380] ;  /* 0x0000e000ff1c7b82 */ /* 0x000e300000000a00 */
[----:B------:R-:W1:Y:S01]  /*03c0*/  LDC.64 R26, c[0x0][0x388] ;  /* 0x0000e200ff1a7b82 */ /* 0x000e620000000a00 */
[----:B0-----:R-:W-:-:S05]  /*03d0*/  IMAD.WIDE R28, R18, 0x4, R28 ;  /* 0x00000004121c7825 */ /* 0x001fca00078e021c */
[----:B------:R-:W2:Y:S01]  /*03e0*/  LDG.E R12, desc[UR8][R28.64] ;  /* 0x000000081c0c7981 */ /* 0x000ea2000c1e1900 */
[----:B-1----:R-:W-:-:S05]  /*03f0*/  IMAD.WIDE R8, R19, 0x4, R26 ;  /* 0x0000000413087825 */ /* 0x002fca00078e021a */
[----:B------:R-:W3:Y:S04]  /*0400*/  LDG.E R14, desc[UR8][R8.64] ;  /* 0x00000008080e7981 */ /* 0x000ee8000c1e1900 */
[----:B--2---:R-:W-:Y:S04]  /*0410*/  STS [R17], R12 ;  /* 0x0000000c11007388 */ /* 0x004fe80000000800 */
[----:B---3--:R-:W-:Y:S01]  /*0420*/  STS [R5], R14 ;  /* 0x0000000e05007388 */ /* 0x008fe20000000800 */
[----:B------:R-:W-:Y:S06]  /*0430*/  BAR.SYNC.DEFER_BLOCKING 0x0 ;  /* 0x0000000000007b1d */ /* 0x000fec0000010000 */
[----:B------:R-:W-:Y:S04]  /*0440*/  LDS R13, [R16] ;  /* 0x00000000100d7984 */ /* 0x000fe80000000800 */
[----:B------:R-:W0:Y:S04]  /*0450*/  LDS.128 R8, [R4] ;  /* 0x0000000004087984 */ /* 0x000e280000000c00 */
[----:B------:R-:W-:Y:S01]  /*0460*/  LDS R12, [R16+0x80] ;  /* 0x00008000100c7984 */ /* 0x000fe20000000800 */
[----:B0-----:R-:W-:-:S03]  /*0470*/  FFMA R13, R8, R13, R15 ;  /* 0x0000000d080d7223 */ /* 0x001fc6000000000f */
[----:B------:R-:W0:Y:S02]  /*0480*/  LDS R15, [R16+0x20] ;  /* 0x00002000100f7984 */ /* 0x000e240000000800 */
[----:B0-----:R-:W-:Y:S02]  /*0490*/  FFMA R13, R15, R9, R13 ;  /* 0x000000090f0d7223 */ /* 0x001fe4000000000d */
[----:B------:R-:W0:Y:S04]  /*04a0*/  LDS R15, [R16+0x40] ;  /* 0x00004000100f7984 */ /* 0x000e280000000800 */
[----:B------:R-:W1:Y:S01]  /*04b0*/  LDS R9, [R16+0x60] ;  /* 0x0000600010097984 */ /* 0x000e620000000800 */
[----:B0-----:R-:W-:-:S04]  /*04c0*/  FFMA R10, R15, R10, R13 ;  /* 0x0000000a0f0a7223 */ /* 0x001fc8000000000d */
[----:B-1----:R-:W-:Y:S02]  /*04d0*/  FFMA R13, R9, R11, R10 ;  /* 0x0000000b090d7223 */ /* 0x002fe4000000000a */
[----:B------:R-:W0:Y:S02]  /*04e0*/  LDS.128 R8, [R4+0x10] ;  /* 0x0000100004087984 */ /* 0x000e240000000c00 */
[----:B0-----:R-:W-:Y:S02]  /*04f0*/  FFMA R8, R8, R12, R13 ;  /* 0x0000000c08087223 */ /* 0x001fe4000000000d */
[----:B------:R-:W0:Y:S02]  /*0500*/  LDS R13, [R16+0xa0] ;  /* 0x0000a000100d7984 */ /* 0x000e240000000800 */
[----:B0-----:R-:W-:Y:S02]  /*0510*/  FFMA R9, R13, R9, R8 ;  /* 0x000000090d097223 */ /* 0x001fe40000000008 */
[----:B------:R-:W0:Y:S04]  /*0520*/  LDS R8, [R16+0xc0] ;  /* 0x0000c00010087984 */ /* 0x000e280000000800 */
[----:B------:R-:W1:Y:S01]  /*0530*/  LDS R13, [R16+0xe0] ;  /* 0x0000e000100d7984 */ /* 0x000e620000000800 */
[----:B------:R-:W-:Y:S06]  /*0540*/  BAR.SYNC.DEFER_BLOCKING 0x0 ;  /* 0x0000000000007b1d */ /* 0x000fec0000010000 */
[----:B------:R-:W2:Y:S01]  /*0550*/  LDG.E R12, desc[UR8][R28.64+0x20] ;  /* 0x000020081c0c7981 */ /* 0x000ea2000c1e1900 */
[----:B0-----:R-:W-:Y:S01]  /*0560*/  FFMA R10, R8, R10, R9 ;  /* 0x0000000a080a7223 */ /* 0x001fe20000000009 */
[----:B------:R-:W-:-:S05]  /*0570*/  IMAD.WIDE R8, R20, 0x4, R26 ;  /* 0x0000000414087825 */ /* 0x000fca00078e021a */
[----:B------:R-:W3:Y:S01]  /*0580*/  LDG.E R14, desc[UR8][R8.64] ;  /* 0x00000008080e7981 */ /* 0x000ee2000c1e1900 */
[----:B-1----:R-:W-:-:S03]  /*0590*/  FFMA R13, R13, R11, R10 ;  /* 0x0000000b0d0d7223 */ /* 0x002fc6000000000a */
        /* <DEDUP_REMOVED lines=9> */
[----:B------:R-:W0:Y:S02]  /*0630*/  LDS R15, [R16+0x60] ;  /* 0x00006000100f7984 */ /* 0x000e240000000800 */
[----:B------:R-:W-:Y:S02]  /*0640*/  FFMA R10, R12, R10, R13 ;  /* 0x0000000a0c0a7223 */ /* 0x000fe4000000000d */
[----:B------:R-:W-:Y:S04]  /*0650*/  LDS R12, [R16+0x80] ;  /* 0x00008000100c7984 */ /* 0x000fe80000000800 */
[----:B------:R-:W-:Y:S01]  /*0660*/  LDS R13, [R16+0xa0] ;  /* 0x0000a000100d7984 */ /* 0x000fe20000000800 */
[----:B0-----:R-:W-:-:S03]  /*0670*/  FFMA R15, R15, R11, R10 ;  /* 0x0000000b0f0f7223 */ /* 0x001fc6000000000a */
[----:B------:R-:W0:Y:S02]  /*0680*/  LDS.128 R8, [R4+0x10] ;  /* 0x0000100004087984 */ /* 0x000e240000000c00 */
[----:B0-----:R-:W-:-:S04]  /*0690*/  FFMA R8, R8, R12, R15 ;  /* 0x0000000c08087223 */ /* 0x001fc8000000000f */
[----:B------:R-:W-:Y:S02]  /*06a0*/  FFMA R9, R13, R9, R8 ;  /* 0x000000090d097223 */ /* 0x000fe40000000008 */
[----:B------:R-:W0:Y:S04]  /*06b0*/  LDS R8, [R16+0xc0] ;  /* 0x0000c00010087984 */ /* 0x000e280000000800 */
[----:B------:R-:W1:Y:S01]  /*06c0*/  LDS R13, [R16+0xe0] ;  /* 0x0000e000100d7984 */ /* 0x000e620000000800 */
[----:B------:R-:W-:Y:S06]  /*06d0*/  BAR.SYNC.DEFER_BLOCKING 0x0 ;  /* 0x0000000000007b1d */ /* 0x000fec0000010000 */
[----:B------:R-:W2:Y:S01]  /*06e0*/  LDG.E R12, desc[UR8][R28.64+0x40] ;  /* 0x000040081c0c7981 */ /* 0x000ea2000c1e1900 */
[----:B0-----:R-:W-:Y:S01]  /*06f0*/  FFMA R10, R8, R10, R9 ;  /* 0x0000000a080a7223 */ /* 0x001fe20000000009 */
[----:B------:R-:W-:-:S05]  /*0700*/  IMAD.WIDE R8, R21, 0x4, R26 ;  /* 0x0000000415087825 */ /* 0x000fca00078e021a */
[----:B------:R-:W3:Y:S01]  /*0710*/  LDG.E R14, desc[UR8][R8.64] ;  /* 0x00000008080e7981 */ /* 0x000ee2000c1e1900 */
[----:B-1----:R-:W-:Y:S01]  /*0720*/  FFMA R13, R13, R11, R10 ;  /* 0x0000000b0d0d7223 */ /* 0x002fe2000000000a */
[----:B------:R-:W-:Y:S02]  /*0730*/  IMAD.WIDE R26, R22, 0x4, R26 ;  /* 0x00000004161a7825 */ /* 0x000fe400078e021a */
[----:B--2---:R-:W-:Y:S04]  /*0740*/  STS [R17], R12 ;  /* 0x0000000c11007388 */ /* 0x004fe80000000800 */
[----:B---3--:R-:W-:Y:S01]  /*0750*/  STS [R5], R14 ;  /* 0x0000000e05007388 */ /* 0x008fe20000000800 */
[----:B------:R-:W-:Y:S06]  /*0760*/  BAR.SYNC.DEFER_BLOCKING 0x0 ;  /* 0x0000000000007b1d */ /* 0x000fec0000010000 */
[----:B------:R-:W-:Y:S04]  /*0770*/  LDS R15, [R16] ;  /* 0x00000000100f7984 */ /* 0x000fe80000000800 */
[----:B------:R-:W0:Y:S04]  /*0780*/  LDS.128 R8, [R4] ;  /* 0x0000000004087984 */ /* 0x000e280000000c00 */
[----:B------:R-:W-:Y:S01]  /*0790*/  LDS R12, [R16+0x40] ;  /* 0x00004000100c7984 */ /* 0x000fe20000000800 */
[----:B0-----:R-:W-:-:S03]  /*07a0*/  FFMA R13, R8, R15, R13 ;  /* 0x0000000f080d7223 */ /* 0x001fc6000000000d */
[----:B------:R-:W0:Y:S04]  /*07b0*/  LDS R15, [R16+0x20] ;  /* 0x00002000100f7984 */ /* 0x000e280000000800 */
[----:B------:R-:W-:Y:S01]  /*07c0*/  LDS R8, [R16+0x80] ;  /* 0x0000800010087984 */ /* 0x000fe20000000800 */
[----:B0-----:R-:W-:-:S03]  /*07d0*/  FFMA R13, R15, R9, R13 ;  /* 0x000000090f0d7223 */ /* 0x001fc6000000000d */
[----:B------:R-:W0:Y:S01]  /*07e0*/  LDS R15, [R16+0x60] ;  /* 0x00006000100f7984 */ /* 0x000e220000000800 */
[----:B------:R-:W-:-:S03]  /*07f0*/  FFMA R10, R12, R10, R13 ;  /* 0x0000000a0c0a7223 */ /* 0x000fc6000000000d */
[----:B------:R-:W-:Y:S01]  /*0800*/  LDS R9, [R16+0xa0] ;  /* 0x0000a00010097984 */ /* 0x000fe20000000800 */
[----:B0-----:R-:W-:-:S03]  /*0810*/  FFMA R11, R15, R11, R10 ;  /* 0x0000000b0f0b7223 */ /* 0x001fc6000000000a */
[----:B------:R-:W0:Y:S02]  /*0820*/  LDS.128 R12, [R4+0x10] ;  /* 0x00001000040c7984 */ /* 0x000e240000000c00 */
[----:B0-----:R-:W-:Y:S02]  /*0830*/  FFMA R8, R12, R8, R11 ;  /* 0x000000080c087223 */ /* 0x001fe4000000000b */
[----:B------:R-:W-:Y:S02]  /*0840*/  LDS R12, [R16+0xe0] ;  /* 0x0000e000100c7984 */ /* 0x000fe40000000800 */
[----:B------:R-:W-:Y:S02]  /*0850*/  FFMA R9, R9, R13, R8 ;  /* 0x0000000d09097223 */ /* 0x000fe40000000008 */
[----:B------:R-:W0:Y:S01]  /*0860*/  LDS R8, [R16+0xc0] ;  /* 0x0000c00010087984 */ /* 0x000e220000000800 */
[----:B------:R-:W-:Y:S06]  /*0870*/  BAR.SYNC.DEFER_BLOCKING 0x0 ;  /* 0x0000000000007b1d */ /* 0x000fec0000010000 */
[----:B------:R-:W2:Y:S04]  /*0880*/  LDG.E R29, desc[UR8][R28.64+0x60] ;  /* 0x000060081c1d7981 */ /* 0x000ea8000c1e1900 */
[----:B------:R-:W3:Y:S01]  /*0890*/  LDG.E R26, desc[UR8][R26.64] ;  /* 0x000000081a1a7981 */ /* 0x000ee2000c1e1900 */
[----:B0-----:R-:W-:-:S04]  /*08a0*/  FFMA R14, R8, R14, R9 ;  /* 0x0000000e080e7223 */ /* 0x001fc80000000009 */
[----:B------:R-:W-:Y:S01]  /*08b0*/  FFMA R15, R12, R15, R14 ;  /* 0x0000000f0c0f7223 */ /* 0x000fe2000000000e */
[----:B------:R-:W-:-:S04]  /*08c0*/  IADD3 R23, PT, PT, R23, 0x4, RZ ;  /* 0x0000000417177810 */ /* 0x000fc80007ffe0ff */
[----:B------:R-:W-:Y:S02]  /*08d0*/  ISETP.NE.AND P0, PT, R23, RZ, PT ;  /* 0x000000ff1700720c */ /* 0x000fe40003f05270 */
[----:B------:R-:W-:Y:S02]  /*08e0*/  IADD3 R18, PT, PT, R18, 0x20, RZ ;  /* 0x0000002012127810 */ /* 0x000fe40007ffe0ff */
[C---:B------:R-:W-:Y:S02]  /*08f0*/  LEA R22, R0.reuse, R22, 0x5 ;  /* 0x0000001600167211 */ /* 0x040fe400078e28ff */
[C---:B------:R-:W-:Y:S02]  /*0900*/  LEA R21, R0.reuse, R21, 0x5 ;  /* 0x0000001500157211 */ /* 0x040fe400078e28ff */
        /* <DEDUP_REMOVED lines=11> */
[----:B0-----:R-:W-:-:S04]  /*09c0*/  FFMA R8, R8, R13, R15 ;  /* 0x0000000d08087223 */ /* 0x001fc8000000000f */
[----:B-1----:R-:W-:Y:S02]  /*09d0*/  FFMA R13, R12, R9, R8 ;  /* 0x000000090c0d7223 */ /* 0x002fe40000000008 */
[----:B------:R-:W-:Y:S02]  /*09e0*/  LDS R9, [R16+0x80] ;  /* 0x0000800010097984 */ /* 0x000fe40000000800 */
[----:B--2---:R-:W-:Y:S02]  /*09f0*/  FFMA R27, R14, R10, R13 ;  /* 0x0000000a0e1b7223 */ /* 0x004fe4000000000d */
[----:B------:R-:W0:Y:S02]  /*0a00*/  LDS.128 R12, [R4+0x10] ;  /* 0x00001000040c7984 */ /* 0x000e240000000c00 */
[----:B---3--:R-:W-:Y:S02]  /*0a10*/  FFMA R11, R28, R11, R27 ;  /* 0x0000000b1c0b7223 */ /* 0x008fe4000000001b */
[----:B------:R-:W1:Y:S04]  /*0a20*/  LDS R27, [R16+0xa0] ;  /* 0x0000a000101b7984 */ /* 0x000e680000000800 */
[----:B------:R-:W2:Y:S01]  /*0a30*/  LDS R8, [R16+0xc0] ;  /* 0x0000c00010087984 */ /* 0x000ea20000000800 */
[----:B0-----:R-:W-:-:S04]  /*0a40*/  FFMA R12, R12, R9, R11 ;  /* 0x000000090c0c7223 */ /* 0x001fc8000000000b */
[----:B-1----:R-:W-:-:S04]  /*0a50*/  FFMA R13, R27, R13, R12 ;  /* 0x0000000d1b0d7223 */ /* 0x002fc8000000000c */
[----:B--2---:R-:W-:-:S04]  /*0a60*/  FFMA R8, R8, R14, R13 ;  /* 0x0000000e08087223 */ /* 0x004fc8000000000d */
[----:B------:R-:W-:Y:S01]  /*0a70*/  FFMA R15, R29, R15, R8 ;  /* 0x0000000f1d0f7223 */ /* 0x000fe20000000008 */
[----:B------:R-:W-:Y:S06]  /*0a80*/  BAR.SYNC.DEFER_BLOCKING 0x0 ;  /* 0x0000000000007b1d */ /* 0x000fec0000010000 */
[----:B------:R-:W-:Y:S05]  /*0a90*/  @P0 BRA `(.L_x_9) ;  /* 0xfffffff800440947 */ /* 0x000fea000383ffff */
.L_x_8:
[----:B------:R-:W-:Y:S05]  /*0aa0*/  @!P1 BRA `(.L_x_7) ;  /* 0x0000000000a09947 */ /* 0x000fea0003800000 */
[----:B------:R-:W0:Y:S01]  /*0ab0*/  LDC.64 R18, c[0x0][0x380] ;  /* 0x0000e000ff127b82 */ /* 0x000e220000000a00 */
[-C--:B------:R-:W-:Y:S01]  /*0ac0*/  IMAD R9, R3, R0.reuse, R2 ;  /* 0x0000000003097224 */ /* 0x080fe200078e0202 */
[C---:B------:R-:W-:Y:S02]  /*0ad0*/  LEA R21, R24.reuse, R7, 0x3 ;  /* 0x0000000718157211 */ /* 0x040fe400078e18ff */
[----:B------:R-:W-:Y:S02]  /*0ae0*/  IADD3 R25, PT, PT, -R25, RZ, RZ ;  /* 0x000000ff19197210 */ /* 0x000fe40007ffe1ff */
[----:B------:R-:W-:Y:S01]  /*0af0*/  LEA R7, R24, R9, 0x3 ;  /* 0x0000000918077211 */ /* 0x000fe200078e18ff */
[----:B------:R-:W-:Y:S01]  /*0b00*/  IMAD R21, R21, R0, R6 ;  /* 0x0000000015157224 */ /* 0x000fe200078e0206 */
[----:B------:R-:W1:Y:S06]  /*0b10*/  LDC.64 R16, c[0x0][0x388] ;  /* 0x0000e200ff107b82 */ /* 0x000e6c0000000a00 */
.L_x_10:
[----:B0-----:R-:W-:-:S04]  /*0b20*/  IMAD.WIDE R26, R7, 0x4, R18 ;  /* 0x00000004071a7825 */ /* 0x001fc800078e0212 */
[----:B-1----:R-:W-:Y:S02]  /*0b30*/  IMAD.WIDE R12, R21, 0x4, R16 ;  /* 0x00000004150c7825 */ /* 0x002fe400078e0210 */
[----:B------:R-:W2:Y:S04]  /*0b40*/  LDG.E R26, desc[UR8][R26.64] ;  /* 0x000000081a1a7981 */ /* 0x000ea8000c1e1900 */
[----:B------:R-:W3:Y:S01]  /*0b50*/  LDG.E R22, desc[UR8][R12.64] ;  /* 0x000000080c167981 */ /* 0x000ee2000c1e1900 */
[C---:B------:R-:W-:Y:S02]  /*0b60*/  LEA R24, R2.reuse, R4, 0x2 ;  /* 0x0000000402187211 */ /* 0x040fe400078e10ff */
[----:B------:R-:W-:Y:S02]  /*0b70*/  LEA R20, R2, UR5, 0x2 ;  /* 0x0000000502147c11 */ /* 0x000fe4000f8e10ff */
[----:B------:R-:W-:-:S02]  /*0b80*/  IADD3 R25, PT, PT, R25, 0x1, RZ ;  /* 0x0000000119197810 */ /* 0x000fc40007ffe0ff */
[----:B------:R-:W-:Y:S02]  /*0b90*/  LEA R21, R0, R21, 0x3 ;  /* 0x0000001500157211 */ /* 0x000fe400078e18ff */
[----:B------:R-:W-:Y:S02]  /*0ba0*/  ISETP.NE.AND P0, PT, R25, RZ, PT ;  /* 0x000000ff1900720c */ /* 0x000fe40003f05270 */
[----:B------:R-:W-:Y:S01]  /*0bb0*/  IADD3 R7, PT, PT, R7, 0x8, RZ ;  /* 0x0000000807077810 */ /* 0x000fe20007ffe0ff */
        /* <DEDUP_REMOVED lines=13> */
[----:B------:R-:W1:Y:S01]  /*0c90*/  LDS.128 R12, [R4+0x10] ;  /* 0x00001000040c7984 */ /* 0x000e620000000c00 */
[----:B--2---:R-:W-:-:S03]  /*0ca0*/  FFMA R23, R23, R10, R28 ;  /* 0x0000000a17177223 */ /* 0x004fc6000000001c */
[----:B------:R-:W2:Y:S01]  /*0cb0*/  LDS R9, [R20+0xc0] ;  /* 0x0000c00014097984 */ /* 0x000ea20000000800 */
[----:B0-----:R-:W-:-:S04]  /*0cc0*/  FFMA R11, R8, R11, R23 ;  /* 0x0000000b080b7223 */ /* 0x001fc80000000017 */
[----:B-1----:R-:W-:-:S04]  /*0cd0*/  FFMA R11, R12, R27, R11 ;  /* 0x0000001b0c0b7223 */ /* 0x002fc8000000000b */
[----:B------:R-:W-:-:S04]  /*0ce0*/  FFMA R22, R22, R13, R11 ;  /* 0x0000000d16167223 */ /* 0x000fc8000000000b */
[----:B--2---:R-:W-:-:S04]  /*0cf0*/  FFMA R9, R9, R14, R22 ;  /* 0x0000000e09097223 */ /* 0x004fc80000000016 */
[----:B------:R-:W-:Y:S01]  /*0d00*/  FFMA R15, R24, R15, R9 ;  /* 0x0000000f180f7223 */ /* 0x000fe20000000009 */
[----:B------:R-:W-:Y:S06]  /*0d10*/  BAR.SYNC.DEFER_BLOCKING 0x0 ;  /* 0x0000000000007b1d */ /* 0x000fec0000010000 */
[----:B------:R-:W-:Y:S05]  /*0d20*/  @P0 BRA `(.L_x_10) ;  /* 0xfffffffc007c0947 */ /* 0x000fea000383ffff */
.L_x_7:
[----:B------:R-:W0:Y:S01]  /*0d30*/  LDC.64 R4, c[0x0][0x390] ;  /* 0x0000e400ff047b82 */ /* 0x000e220000000a00 */
[----:B------:R-:W-:-:S04]  /*0d40*/  IMAD R3, R3, R0, R6 ;  /* 0x0000000003037224 */ /* 0x000fc800078e0206 */
[----:B0-----:R-:W-:-:S05]  /*0d50*/  IMAD.WIDE R2, R3, 0x4, R4 ;  /* 0x0000000403027825 */ /* 0x001fca00078e0204 */
[----:B------:R-:W-:Y:S01]  /*0d60*/  STG.E desc[UR8][R2.64], R15 ;  /* 0x0000000f02007986 */ /* 0x000fe2000c101908 */
[----:B------:R-:W-:Y:S05]  /*0d70*/  EXIT ;  /* 0x000000000000794d */ /* 0x000fea0003800000 */
.L_x_11:
        /* <DEDUP_REMOVED lines=16> */
.L_x_30:


//--------------------- .text._Z21OptimizedMMKernel_2_4PfS_S_i --------------------------
	.section	.text._Z21OptimizedMMKernel_2_4PfS_S_i,"ax",@progbits
	.align	128
        .global         _Z21OptimizedMMKernel_2_4PfS_S_i
        .type           _Z21OptimizedMMKernel_2_4PfS_S_i,@function
        .size           _Z21OptimizedMMKernel_2_4PfS_S_i,(.L_x_31 - _Z21OptimizedMMKernel_2_4PfS_S_i)
        .other          _Z21OptimizedMMKernel_2_4PfS_S_i,@"STO_CUDA_ENTRY STV_DEFAULT"
_Z21OptimizedMMKernel_2_4PfS_S_i:
.text._Z21OptimizedMMKernel_2_4PfS_S_i:
[----:B------:R-:W-:Y:S08]  /*0000*/  LDC R1, c[0x0][0x37c] ;  /* 0x0000df00ff017b82 */ /* 0x000ff00000000800 */
[----:B------:R-:W0:Y:S01]  /*0010*/  LDC R7, c[0x0][0x360] ;  /* 0x0000d800ff077b82 */ /* 0x000e220000000800 */
[----:B------:R-:W1:Y:S01]  /*0020*/  LDCU.64 UR8, c[0x0][0x358] ;  /* 0x00006b00ff0877ac */ /* 0x000e620008000a00 */
[----:B------:R-:W-:-:S06]  /*0030*/  MOV R15, RZ ;  /* 0x000000ff000f7202 */ /* 0x000fcc0000000f00 */
[----:B------:R-:W2:Y:S08]  /*0040*/  LDC R5, c[0x0][0x398] ;  /* 0x0000e600ff057b82 */ /* 0x000eb00000000800 */
[----:B------:R-:W-:Y:S01]  /*0050*/  S2UR UR4, SR_CTAID.X ;  /* 0x00000000000479c3 */ /* 0x000fe20000002500 */
[----:B0-----:R-:W0:Y:S01]  /*0060*/  I2F.U32.RP R0, R7 ;  /* 0x0000000700007306 */ /* 0x001e220000209000 */
[----:B------:R-:W-:-:S06]  /*0070*/  ISETP.NE.U32.AND P2, PT, R7, RZ, PT ;  /* 0x000000ff0700720c */ /* 0x000fcc0003f45070 */
[----:B------:R-:W3:Y:S08]  /*0080*/  S2UR UR5, SR_CTAID.Y ;  /* 0x00000000000579c3 */ /* 0x000ef00000002600 */
[----:B------:R-:W3:Y:S01]  /*0090*/  LDC R24, c[0x0][0x364] ;  /* 0x0000d900ff187b82 */ /* 0x000ee20000000800 */
[----:B0-----:R-:W0:Y:S02]  /*00a0*/  MUFU.RCP R0, R0 ;  /* 0x0000000000007308 */ /* 0x001e240000001000 */
[----:B0-----:R-:W-:-:S06]  /*00b0*/  IADD3 R2, PT, PT, R0, 0xffffffe, RZ ;  /* 0x0ffffffe00027810 */ /* 0x001fcc0007ffe0ff */
[----:B------:R0:W4:Y:S02]  /*00c0*/  F2I.FTZ.U32.TRUNC.NTZ R3, R2 ;  /* 0x0000000200037305 */ /* 0x000124000021f000 */
[----:B0-----:R-:W-:Y:S01]  /*00d0*/  HFMA2 R2, -RZ, RZ, 0, 0 ;  /* 0x00000000ff027431 */ /* 0x001fe200000001ff */
[----:B----4-:R-:W-:-:S05]  /*00e0*/  IADD3 R4, PT, PT, RZ, -R3, RZ ;  /* 0x80000003ff047210 */ /* 0x010fca0007ffe0ff */
[----:B------:R-:W-:-:S04]  /*00f0*/  IMAD R9, R4, R7, RZ ;  /* 0x0000000704097224 */ /* 0x000fc800078e02ff */
[----:B------:R-:W-:Y:S02]  /*0100*/  IMAD.HI.U32 R4, R3, R9, R2 ;  /* 0x0000000903047227 */ /* 0x000fe400078e0002 */
[----:B------:R-:W3:Y:S04]  /*0110*/  S2R R3, SR_TID.Y ;  /* 0x0000000000037919 */ /* 0x000ee80000002200 */
[----:B--2---:R-:W-:-:S05]  /*0120*/  IMAD.HI.U32 R6, R4, R5, RZ ;  /* 0x0000000504067227 */ /* 0x004fca00078e00ff */
[----:B------:R-:W-:-:S05]  /*0130*/  IADD3 R4, PT, PT, -R6, RZ, RZ ;  /* 0x000000ff06047210 */ /* 0x000fca0007ffe1ff */
[----:B------:R-:W-:Y:S02]  /*0140*/  IMAD R0, R7, R4, R5 ;  /* 0x0000000407007224 */ /* 0x000fe400078e0205 */
[----:B------:R-:W0:Y:S03]  /*0150*/  S2R R4, SR_TID.X ;  /* 0x0000000000047919 */ /* 0x000e260000002100 */
[----:B------:R-:W-:-:S13]  /*0160*/  ISETP.GE.U32.AND P0, PT, R0, R7, PT ;  /* 0x000000070000720c */ /* 0x000fda0003f06070 */
[-C--:B------:R-:W-:Y:S01]  /*0170*/  @P0 IADD3 R0, PT, PT, R0, -R7.reuse, RZ ;  /* 0x8000000700000210 */ /* 0x080fe20007ffe0ff */
[----:B---3--:R-:W-:Y:S01]  /*0180*/  IMAD R24, R24, UR5, R3 ;  /* 0x0000000518187c24 */ /* 0x008fe2000f8e0203 */
[----:B------:R-:W-:Y:S02]  /*0190*/  @P0 IADD3 R6, PT, PT, R6, 0x1, RZ ;  /* 0x0000000106060810 */ /* 0x000fe40007ffe0ff */
[----:B------:R-:W-:Y:S01]  /*01a0*/  ISETP.GE.U32.AND P1, PT, R0, R7, PT ;  /* 0x000000070000720c */ /* 0x000fe20003f26070 */
[----:B0-----:R-:W-:-:S12]  /*01b0*/  IMAD R26, R7, UR4, R4 ;  /* 0x00000004071a7c24 */ /* 0x001fd8000f8e0204 */
[----:B------:R-:W-:Y:S02]  /*01c0*/  @P1 IADD3 R6, PT, PT, R6, 0x1, RZ ;  /* 0x0000000106061810 */ /* 0x000fe40007ffe0ff */
[----:B------:R-:W-:-:S04]  /*01d0*/  @!P2 LOP3.LUT R6, RZ, R7, RZ, 0x33, !PT ;  /* 0x00000007ff06a212 */ /* 0x000fc800078e33ff */
[----:B------:R-:W-:-:S13]  /*01e0*/  ISETP.GE.AND P0, PT, R6, 0x1, PT ;  /* 0x000000010600780c */ /* 0x000fda0003f06270 */
[----:B-1----:R-:W-:Y:S05]  /*01f0*/  @!P0 BRA `(.L_x_12) ;  /* 0x0000000800188947 */ /* 0x002fea0003800000 */
        /* <DEDUP_REMOVED lines=17> */
[-C--:B------:R-:W-:Y:S01]  /*0310*/  IMAD R7, R24, R5.reuse, R4 ;  /* 0x0000000518077224 */ /* 0x080fe200078e0204 */
[C---:B------:R-:W-:Y:S01]  /*0320*/  IADD3 R22, PT, PT, R3.reuse, 0x4, RZ ;  /* 0x0000000403167810 */ /* 0x040fe20007ffe0ff */
[-CC-:B------:R-:W-:Y:S01]  /*0330*/  IMAD R18, R18, R5.reuse, R26.reuse ;  /* 0x0000000512127224 */ /* 0x180fe200078e021a */
[----:B------:R-:W-:Y:S01]  /*0340*/  LOP3.LUT R0, R6, 0x7ffffffc, RZ, 0xc0, !PT ;  /* 0x7ffffffc06007812 */ /* 0x000fe200078ec0ff */
[--C-:B------:R-:W-:Y:S01]  /*0350*/  IMAD R6, R3, R5, R26.reuse ;  /* 0x0000000503067224 */ /* 0x100fe200078e021a */
[----:B------:R-:W-:Y:S01]  /*0360*/  LEA R16, R4, R23, 0x2 ;  /* 0x0000001704107211 */ /* 0x000fe200078e10ff */
[-CC-:B------:R-:W-:Y:S01]  /*0370*/  IMAD R20, R20, R5.reuse, R26.reuse ;  /* 0x0000000514147224 */ /* 0x180fe200078e021a */
[----:B------:R-:W-:Y:S01]  /*0380*/  LEA R17, R4, UR5, 0x2 ;  /* 0x0000000504117c11 */ /* 0x000fe2000f8e10ff */
[----:B------:R-:W-:Y:S01]  /*0390*/  IMAD R22, R22, R5, R26 ;  /* 0x0000000516167224 */ /* 0x000fe200078e021a */
[----:B------:R-:W-:-:S07]  /*03a0*/  IADD3 R19, PT, PT, -R0, RZ, RZ ;  /* 0x000000ff00137210 */ /* 0x000fce0007ffe1ff */
.L_x_14:
        /* <DEDUP_REMOVED lines=10> */
[----:B------:R-:W0:Y:S02]  /*0450*/  LDS.128 R8, [R23] ;  /* 0x0000000017087984 */ /* 0x000e240000000c00 */
[----:B0-----:R-:W-:-:S02]  /*0460*/  FFMA R27, R8, R27, R15 ;  /* 0x0000001b081b7223 */ /* 0x001fc4000000000f */
[----:B------:R-:W0:Y:S02]  /*0470*/  LDS R15, [R17+0x10] ;  /* 0x00001000110f7984 */ /* 0x000e240000000800 */
[----:B0-----:R-:W-:Y:S02]  /*0480*/  FFMA R15, R15, R9, R27 ;  /* 0x000000090f0f7223 */ /* 0x001fe4000000001b */
[----:B------:R-:W0:Y:S04]  /*0490*/  LDS R27, [R17+0x20] ;  /* 0x00002000111b7984 */ /* 0x000e280000000800 */
[----:B------:R-:W1:Y:S01]  /*04a0*/  LDS R9, [R17+0x30] ;  /* 0x0000300011097984 */ /* 0x000e620000000800 */
[----:B0-----:R-:W-:Y:S01]  /*04b0*/  FFMA R10, R27, R10, R15 ;  /* 0x0000000a1b0a7223 */ /* 0x001fe2000000000f */
[----:B------:R-:W-:Y:S01]  /*04c0*/  BAR.SYNC.DEFER_BLOCKING 0x0 ;  /* 0x0000000000007b1d */ /* 0x000fe20000010000 */
[----:B------:R-:W-:-:S05]  /*04d0*/  IMAD.WIDE R14, R22, 0x4, R12 ;  /* 0x00000004160e7825 */ /* 0x000fca00078e020c */
[----:B------:R-:W2:Y:S04]  /*04e0*/  LDG.E R27, desc[UR8][R28.64+0x10] ;  /* 0x000010081c1b7981 */ /* 0x000ea8000c1e1900 */
[----:B------:R-:W3:Y:S01]  /*04f0*/  LDG.E R14, desc[UR8][R14.64] ;  /* 0x000000080e0e7981 */ /* 0x000ee2000c1e1900 */
[----:B-1----:R-:W-:-:S03]  /*0500*/  FFMA R25, R9, R11, R10 ;  /* 0x0000000b09197223 */ /* 0x002fc6000000000a */
        /* <DEDUP_REMOVED lines=10> */
[----:B------:R-:W-:Y:S01]  /*05b0*/  IMAD.WIDE R14, R20, 0x4, R12 ;  /* 0x00000004140e7825 */ /* 0x000fe200078e020c */
[----:B------:R-:W-:Y:S06]  /*05c0*/  BAR.SYNC.DEFER_BLOCKING 0x0 ;  /* 0x0000000000007b1d */ /* 0x000fec0000010000 */
[----:B------:R-:W2:Y:S01]  /*05d0*/  LDG.E R14, desc[UR8][R14.64] ;  /* 0x000000080e0e7981 */ /* 0x000ea2000c1e1900 */
[----:B0-----:R-:W-:-:S04]  /*05e0*/  FFMA R8, R8, R10, R9 ;  /* 0x0000000a08087223 */ /* 0x001fc80000000009 */
[----:B-1----:R-:W-:Y:S02]  /*05f0*/  FFMA R25, R25, R11, R8 ;  /* 0x0000000b19197223 */ /* 0x002fe40000000008 */
[----:B------:R-:W3:Y:S04]  /*0600*/  LDG.E R11, desc[UR8][R28.64+0x20] ;  /* 0x000020081c0b7981 */ /* 0x000ee8000c1e1900 */
[----:B---3--:R-:W-:Y:S04]  /*0610*/  STS [R16], R11 ;  /* 0x0000000b10007388 */ /* 0x008fe80000000800 */
[----:B--2---:R-:W-:Y:S01]  /*0620*/  STS [R21], R14 ;  /* 0x0000000e15007388 */ /* 0x004fe20000000800 */
[----:B------:R-:W-:Y:S06]  /*0630*/  BAR.SYNC.DEFER_BLOCKING 0x0 ;  /* 0x0000000000007b1d */ /* 0x000fec0000010000 */
[----:B------:R-:W-:Y:S04]  /*0640*/  LDS R27, [R17] ;  /* 0x00000000111b7984 */ /* 0x000fe80000000800 */
[----:B------:R-:W0:Y:S02]  /*0650*/  LDS.128 R8, [R23] ;  /* 0x0000000017087984 */ /* 0x000e240000000c00 */
[----:B0-----:R-:W-:-:S02]  /*0660*/  FFMA R8, R8, R27, R25 ;  /* 0x0000001b08087223 */ /* 0x001fc40000000019 */
[----:B------:R-:W0:Y:S04]  /*0670*/  LDS R27, [R17+0x10] ;  /* 0x00001000111b7984 */ /* 0x000e280000000800 */
[----:B------:R-:W-:Y:S01]  /*0680*/  LDS R25, [R17+0x30] ;  /* 0x0000300011197984 */ /* 0x000fe20000000800 */
[----:B0-----:R-:W-:Y:S01]  /*0690*/  FFMA R27, R27, R9, R8 ;  /* 0x000000091b1b7223 */ /* 0x001fe20000000008 */
[----:B------:R-:W-:Y:S02]  /*06a0*/  IMAD.WIDE R8, R18, 0x4, R12 ;  /* 0x0000000412087825 */ /* 0x000fe400078e020c */
        /* <DEDUP_REMOVED lines=20> */
[----:B------:R-:W3:Y:S01]  /*07f0*/  LDS R28, [R17+0x30] ;  /* 0x00003000111c7984 */ /* 0x000ee20000000800 */
[----:B0-----:R-:W-:-:S04]  /*0800*/  FFMA R12, R12, R27, R11 ;  /* 0x0000001b0c0c7223 */ /* 0x001fc8000000000b */
[----:B-1----:R-:W-:-:S04]  /*0810*/  FFMA R13, R25, R13, R12 ;  /* 0x0000000d190d7223 */ /* 0x002fc8000000000c */
[----:B--2---:R-:W-:-:S04]  /*0820*/  FFMA R10, R10, R14, R13 ;  /* 0x0000000e0a0a7223 */ /* 0x004fc8000000000d */
[----:B---3--:R-:W-:Y:S01]  /*0830*/  FFMA R15, R28, R15, R10 ;  /* 0x0000000f1c0f7223 */ /* 0x008fe2000000000a */
[----:B------:R-:W-:Y:S06]  /*0840*/  BAR.SYNC.DEFER_BLOCKING 0x0 ;  /* 0x0000000000007b1d */ /* 0x000fec0000010000 */
[----:B------:R-:W-:Y:S05]  /*0850*/  @P0 BRA `(.L_x_14) ;  /* 0xfffffff800d40947 */ /* 0x000fea000383ffff */
.L_x_13:
[----:B------:R-:W-:Y:S05]  /*0860*/  @!P1 BRA `(.L_x_12) ;  /* 0x00000000007c9947 */ /* 0x000fea0003800000 */
[----:B------:R-:W0:Y:S01]  /*0870*/  LDC.64 R6, c[0x0][0x380] ;  /* 0x0000e000ff067b82 */ /* 0x000e220000000a00 */
[----:B------:R-:W-:Y:S01]  /*0880*/  IMAD R19, R24, R5, R4 ;  /* 0x0000000518137224 */ /* 0x000fe200078e0204 */
[----:B------:R-:W-:Y:S02]  /*0890*/  LEA R3, R0, R3, 0x2 ;  /* 0x0000000300037211 */ /* 0x000fe400078e10ff */
[----:B------:R-:W-:Y:S02]  /*08a0*/  LEA R14, R4, R23, 0x2 ;  /* 0x00000017040e7211 */ /* 0x000fe400078e10ff */
[----:B------:R-:W-:Y:S01]  /*08b0*/  LEA R19, R0, R19, 0x2 ;  /* 0x0000001300137211 */ /* 0x000fe200078e10ff */
[----:B------:R-:W-:Y:S01]  /*08c0*/  IMAD R18, R3, R5, R26 ;  /* 0x0000000503127224 */ /* 0x000fe200078e021a */
[----:B------:R-:W1:Y:S01]  /*08d0*/  LDC.64 R12, c[0x0][0x388] ;  /* 0x0000e200ff0c7b82 */ /* 0x000e620000000a00 */
[----:B------:R-:W-:Y:S02]  /*08e0*/  IADD3 R0, PT, PT, -R2, RZ, RZ ;  /* 0x000000ff02007210 */ /* 0x000fe40007ffe1ff */
[----:B------:R-:W-:-:S07]  /*08f0*/  LEA R4, R4, UR5, 0x2 ;  /* 0x0000000504047c11 */ /* 0x000fce000f8e10ff */
.L_x_15:
[----:B0-----:R-:W-:-:S04]  /*0900*/  IMAD.WIDE R2, R19, 0x4, R6 ;  /* 0x0000000413027825 */ /* 0x001fc800078e0206 */
[----:B-1----:R-:W-:Y:S02]  /*0910*/  IMAD.WIDE R16, R18, 0x4, R12 ;  /* 0x0000000412107825 */ /* 0x002fe400078e020c */
        /* <DEDUP_REMOVED lines=20> */
.L_x_12:
[----:B------:R-:W0:Y:S01]  /*0a60*/  LDC.64 R2, c[0x0][0x390] ;  /* 0x0000e400ff027b82 */ /* 0x000e220000000a00 */
[----:B------:R-:W-:-:S04]  /*0a70*/  IMAD R5, R24, R5, R26 ;  /* 0x0000000518057224 */ /* 0x000fc800078e021a */
[----:B0-----:R-:W-:-:S05]  /*0a80*/  IMAD.WIDE R2, R5, 0x4, R2 ;  /* 0x0000000405027825 */ /* 0x001fca00078e0202 */
[----:B------:R-:W-:Y:S01]  /*0a90*/  STG.E desc[UR8][R2.64], R15 ;  /* 0x0000000f02007986 */ /* 0x000fe2000c101908 */
[----:B------:R-:W-:Y:S05]  /*0aa0*/  EXIT ;  /* 0x000000000000794d */ /* 0x000fea0003800000 */
.L_x_16:
        /* <DEDUP_REMOVED lines=13> */
.L_x_31:


//--------------------- .text._Z19OptimizedMMKernel_1PfS_S_i --------------------------
	.section	.text._Z19OptimizedMMKernel_1PfS_S_i,"ax",@progbits
	.align	128
        .global         _Z19OptimizedMMKernel_1PfS_S_i
        .type           _Z19OptimizedMMKernel_1PfS_S_i,@function
        .size           _Z19OptimizedMMKernel_1PfS_S_i,(.L_x_32 - _Z19OptimizedMMKernel_1PfS_S_i)
        .other          _Z19OptimizedMMKernel_1PfS_S_i,@"STO_CUDA_ENTRY STV_DEFAULT"
_Z19OptimizedMMKernel_1PfS_S_i:
.text._Z19OptimizedMMKernel_1PfS_S_i:
        /* <DEDUP_REMOVED lines=50> */
.L_x_18:
        /* <DEDUP_REMOVED lines=85> */
.L_x_17:
[----:B------:R-:W-:Y:S01]  /*0870*/  STG.E desc[UR8][R22.64], R11 ;  /* 0x0000000b16007986 */ /* 0x000fe2000c101908 */
[----:B------:R-:W-:Y:S05]  /*0880*/  EXIT ;  /* 0x000000000000794d */ /* 0x000fea0003800000 */
.L_x_19:
        /* <DEDUP_REMOVED lines=15> */
.L_x_32:


//--------------------- .text._Z19OptimizedMMKernel_0PfS_S_i --------------------------
	.section	.text._Z19OptimizedMMKernel_0PfS_S_i,"ax",@progbits
	.align	128
        .global         _Z19OptimizedMMKernel_0PfS_S_i
        .type           _Z19OptimizedMMKernel_0PfS_S_i,@function
        .size           _Z19OptimizedMMKernel_0PfS_S_i,(.L_x_33 - _Z19OptimizedMMKernel_0PfS_S_i)
        .other          _Z19OptimizedMMKernel_0PfS_S_i,@"STO_CUDA_ENTRY STV_DEFAULT"
_Z19OptimizedMMKernel_0PfS_S_i:
.text._Z19OptimizedMMKernel_0PfS_S_i:
        /* <DEDUP_REMOVED lines=37> */
[----:B------:R-:W-:Y:S01]  /*0250*/  LEA R4, R13, R8, 0x5 ;  /* 0x000000080d047211 */ /* 0x000fe200078e28ff */
[----:B------:R-:W-:Y:S01]  /*0260*/  UIADD3 UR5, UPT, UPT, UR4, 0x1000, URZ ;  /* 0x0000100004057890 */ /* 0x000fe2000fffe0ff */
[-C--:B------:R-:W-:Y:S01]  /*0270*/  IMAD R2, R7, R0.reuse, R8 ;  /* 0x0000000007027224 */ /* 0x080fe200078e0208 */
[----:B------:R-:W-:Y:S01]  /*0280*/  IADD3 R3, PT, PT, -R3, RZ, RZ ;  /* 0x000000ff03037210 */ /* 0x000fe20007ffe1ff */
[----:B------:R-:W-:Y:S01]  /*0290*/  IMAD R5, R13, R0, R5 ;  /* 0x000000000d057224 */ /* 0x000fe200078e0205 */
[----:B------:R-:W-:Y:S01]  /*02a0*/  MOV R11, RZ ;  /* 0x000000ff000b7202 */ /* 0x000fe20000000f00 */
[----:B------:R-:W1:Y:S08]  /*02b0*/  LDC.64 R20, c[0x0][0x380] ;  /* 0x0000e000ff147b82 */ /* 0x000e700000000a00 */
[----:B------:R-:W2:Y:S01]  /*02c0*/  LDC.64 R18, c[0x0][0x388] ;  /* 0x0000e200ff127b82 */ /* 0x000ea20000000a00 */
[----:B0-----:R-:W-:-:S02]  /*02d0*/  ULEA UR4, UR6, UR4, 0x18 ;  /* 0x0000000406047291 */ /* 0x001fc4000f8ec0ff */
[----:B------:R-:W-:-:S04]  /*02e0*/  ULEA UR5, UR6, UR5, 0x18 ;  /* 0x0000000506057291 */ /* 0x000fc8000f8ec0ff */
[C---:B------:R-:W-:Y:S02]  /*02f0*/  LEA R16, R4.reuse, UR4, 0x2 ;  /* 0x0000000404107c11 */ /* 0x040fe4000f8e10ff */
[----:B------:R-:W-:Y:S02]  /*0300*/  LEA R7, R4, UR5, 0x2 ;  /* 0x0000000504077c11 */ /* 0x000fe4000f8e10ff */
[----:B------:R-:W-:Y:S02]  /*0310*/  LEA R6, R13, UR4, 0x7 ;  /* 0x000000040d067c11 */ /* 0x000fe4000f8e38ff */
[----:B------:R-:W-:-:S07]  /*0320*/  LEA R4, R8, UR5, 0x2 ;  /* 0x0000000508047c11 */ /* 0x000fce000f8e10ff */
.L_x_21:
        /* <DEDUP_REMOVED lines=85> */
.L_x_20:
[----:B------:R-:W-:Y:S01]  /*0880*/  STG.E desc[UR8][R22.64], R11 ;  /* 0x0000000b16007986 */ /* 0x000fe2000c101908 */
[----:B------:R-:W-:Y:S05]  /*0890*/  EXIT ;  /* 0x000000000000794d */ /* 0x000fea0003800000 */
.L_x_22:
        /* <DEDUP_REMOVED lines=14> */
.L_x_33:


//--------------------- .text._Z13NaiveMMKernelPfS_S_i --------------------------
	.section	.text._Z13NaiveMMKernelPfS_S_i,"ax",@progbits
	.align	128
        .global         _Z13NaiveMMKernelPfS_S_i
        .type           _Z13NaiveMMKernelPfS_S_i,@function
        .size           _Z13NaiveMMKernelPfS_S_i,(.L_x_34 - _Z13NaiveMMKernelPfS_S_i)
        .other          _Z13NaiveMMKernelPfS_S_i,@"STO_CUDA_ENTRY STV_DEFAULT"
_Z13NaiveMMKernelPfS_S_i:
.text._Z13NaiveMMKernelPfS_S_i:
[----:B------:R-:W-:Y:S01]  /*0000*/  LDC R1, c[0x0][0x37c] ;  /* 0x0000df00ff017b82 */ /* 0x000fe20000000800 */
[----:B------:R-:W0:Y:S01]  /*0010*/  S2R R0, SR_CTAID.X ;  /* 0x0000000000007919 */ /* 0x000e220000002500 */
[----:B------:R-:W1:Y:S01]  /*0020*/  LDCU UR18, c[0x0][0x398] ;  /* 0x00007300ff1277ac */ /* 0x000e620008000800 */
[----:B------:R-:W-:Y:S01]  /*0030*/  HFMA2 R12, -RZ, RZ, 0, 0 ;  /* 0x00000000ff0c7431 */ /* 0x000fe200000001ff */
[----:B------:R-:W0:Y:S01]  /*0040*/  S2R R3, SR_TID.X ;  /* 0x0000000000037919 */ /* 0x000e220000002100 */
[----:B------:R-:W0:Y:S01]  /*0050*/  LDCU UR4, c[0x0][0x360] ;  /* 0x00006c00ff0477ac */ /* 0x000e220008000800 */
[----:B------:R-:W2:Y:S01]  /*0060*/  S2R R13, SR_CTAID.Y ;  /* 0x00000000000d7919 */ /* 0x000ea20000002600 */
[----:B------:R-:W2:Y:S01]  /*0070*/  LDCU UR5, c[0x0][0x364] ;  /* 0x00006c80ff0577ac */ /* 0x000ea20008000800 */
[----:B------:R-:W2:Y:S01]  /*0080*/  S2R R2, SR_TID.Y ;  /* 0x0000000000027919 */ /* 0x000ea20000002200 */
[----:B------:R-:W3:Y:S01]  /*0090*/  LDCU.64 UR16, c[0x0][0x358] ;  /* 0x00006b00ff1077ac */ /* 0x000ee20008000a00 */
[----:B-1----:R-:W-:Y:S01]  /*00a0*/  UISETP.GE.AND UP0, UPT, UR18, 0x1, UPT ;  /* 0x000000011200788c */ /* 0x002fe2000bf06270 */
[----:B0-----:R-:W-:-:S02]  /*00b0*/  IMAD R0, R0, UR4, R3 ;  /* 0x0000000400007c24 */ /* 0x001fc4000f8e0203 */
[----:B--2---:R-:W-:-:S06]  /*00c0*/  IMAD R13, R13, UR5, R2 ;  /* 0x000000050d0d7c24 */ /* 0x004fcc000f8e0202 */
[----:B---3--:R-:W-:Y:S05]  /*00d0*/  BRA.U !UP0, `(.L_x_23) ;  /* 0x0000000908647547 */ /* 0x008fea000b800000 */
[----:B------:R-:W-:Y:S02]  /*00e0*/  UISETP.GE.U32.AND UP1, UPT, UR18, 0x8, UPT ;  /* 0x000000081200788c */ /* 0x000fe4000bf26070 */
[----:B------:R-:W-:Y:S01]  /*00f0*/  IMAD R5, R13, UR18, RZ ;  /* 0x000000120d057c24 */ /* 0x000fe2000f8e02ff */
[----:B------:R-:W-:Y:S01]  /*0100*/  ULOP3.LUT UR19, UR18, 0x7, URZ, 0xc0, !UPT ;  /* 0x0000000712137892 */ /* 0x000fe2000f8ec0ff */
[----:B------:R-:W-:Y:S01]  /*0110*/  MOV R12, RZ ;  /* 0x000000ff000c7202 */ /* 0x000fe20000000f00 */
[----:B------:R-:W-:Y:S02]  /*0120*/  UMOV UR4, URZ ;  /* 0x000000ff00047c82 */ /* 0x000fe40008000000 */
[----:B------:R-:W-:Y:S02]  /*0130*/  UISETP.NE.AND UP0, UPT, UR19, URZ, UPT ;  /* 0x000000ff1300728c */ /* 0x000fe4000bf05270 */
[----:B------:R-:W-:Y:S09]  /*0140*/  BRA.U !UP1, `(.L_x_24) ;  /* 0x0000000509087547 */ /* 0x000ff2000b800000 */
[----:B------:R-:W0:Y:S01]  /*0150*/  LDCU.128 UR20, c[0x0][0x380] ;  /* 0x00007000ff1477ac */ /* 0x000e220008000c00 */
[----:B------:R-:W-:Y:S02]  /*0160*/  MOV R12, RZ ;  /* 0x000000ff000c7202 */ /* 0x000fe40000000f00 */
[----:B------:R-:W-:Y:S01]  /*0170*/  MOV R14, R0 ;  /* 0x00000000000e7202 */ /* 0x000fe20000000f00 */
[----:B------:R-:W-:-:S04]  /*0180*/  ULOP3.LUT UR4, UR18, 0x7ffffff8, URZ, 0xc0, !UPT ;  /* 0x7ffffff812047892 */ /* 0x000fc8000f8ec0ff */
[----:B------:R-:W-:Y:S01]  /*0190*/  UIADD3 UR5, UPT, UPT, -UR4, URZ, URZ ;  /* 0x000000ff04057290 */ /* 0x000fe2000fffe1ff */
[----:B0-----:R-:W-:Y:S01]  /*01a0*/  MOV R2, UR20 ;  /* 0x0000001400027c02 */ /* 0x001fe20008000f00 */
[----:B------:R-:W-:Y:S01]  /*01b0*/  UIMAD.WIDE.U32 UR6, UR18, 0xc, UR22 ;  /* 0x0000000c120678a5 */ /* 0x000fe2000f8e0016 */
[----:B------:R-:W-:Y:S01]  /*01c0*/  MOV R3, UR21 ;  /* 0x0000001500037c02 */ /* 0x000fe20008000f00 */
[----:B------:R-:W-:Y:S02]  /*01d0*/  UIMAD.WIDE.U32 UR8, UR18, 0x10, UR22 ;  /* 0x00000010120878a5 */ /* 0x000fe4000f8e0016 */
[----:B------:R-:W-:Y:S01]  /*01e0*/  UIMAD.WIDE.U32 UR10, UR18, 0x14, UR22 ;  /* 0x00000014120a78a5 */ /* 0x000fe2000f8e0016 */
[----:B------:R-:W-:Y:S01]  /*01f0*/  IMAD.WIDE.U32 R2, R5, 0x4, R2 ;  /* 0x0000000405027825 */ /* 0x000fe200078e0002 */
[----:B------:R-:W-:Y:S02]  /*0200*/  UIMAD.WIDE.U32 UR12, UR18, 0x18, UR22 ;  /* 0x00000018120c78a5 */ /* 0x000fe4000f8e0016 */
[----:B------:R-:W-:Y:S01]  /*0210*/  UIMAD.WIDE.U32 UR14, UR18, 0x1c, UR22 ;  /* 0x0000001c120e78a5 */ /* 0x000fe2000f8e0016 */
[----:B------:R-:W-:-:S04]  /*0220*/  IADD3 R2, P0, PT, R2, 0x10, RZ ;  /* 0x0000001002027810 */ /* 0x000fc80007f1e0ff */
[----:B------:R-:W-:-:S09]  /*0230*/  IADD3.X R3, PT, PT, RZ, R3, RZ, P0, !PT ;  /* 0x00000003ff037210 */ /* 0x000fd200007fe4ff */
.L_x_25:
[----:B------:R-:W-:Y:S01]  /*0240*/  HFMA2 R23, -RZ, RZ, 0, 2.384185791015625e-07 ;  /* 0x00000004ff177431 */ /* 0x000fe200000001ff */
[----:B------:R-:W-:Y:S01]  /*0250*/  UIMAD.WIDE.U32 UR24, UR18, 0x4, UR22 ;  /* 0x00000004121878a5 */ /* 0x000fe2000f8e0016 */
[----:B------:R-:W2:Y:S01]  /*0260*/  LDG.E R21, desc[UR16][R2.64+-0x10] ;  /* 0xfffff01002157981 */ /* 0x000ea2000c1e1900 */
[----:B------:R-:W-:Y:S01]  /*0270*/  UIMAD.WIDE.U32 UR20, UR18, 0x8, UR22 ;  /* 0x00000008121478a5 */ /* 0x000fe2000f8e0016 */
[----:B------:R-:W-:Y:S02]  /*0280*/  IMAD.MOV.U32 R11, RZ, RZ, 0x4 ;  /* 0x00000004ff0b7424 */ /* 0x000fe400078e00ff */
[----:B------:R-:W-:Y:S01]  /*0290*/  HFMA2 R7, -RZ, RZ, 0, 2.384185791015625e-07 ;  /* 0x00000004ff077431 */ /* 0x000fe200000001ff */
[----:B------:R-:W3:Y:S01]  /*02a0*/  LDG.E R19, desc[UR16][R2.64+-0xc] ;  /* 0xfffff41002137981 */ /* 0x000ee2000c1e1900 */
[----:B------:R-:W-:Y:S02]  /*02b0*/  MOV R8, UR24 ;  /* 0x0000001800087c02 */ /* 0x000fe40008000f00 */
[----:B------:R-:W-:Y:S01]  /*02c0*/  MOV R9, UR25 ;  /* 0x0000001900097c02 */ /* 0x000fe20008000f00 */
[C---:B------:R-:W-:Y:S01]  /*02d0*/  IMAD.WIDE R22, R14.reuse, R23, UR22 ;  /* 0x000000160e167e25 */ /* 0x040fe2000f8e0217 */
[----:B------:R-:W-:Y:S01]  /*02e0*/  MOV R24, UR20 ;  /* 0x0000001400187c02 */ /* 0x000fe20008000f00 */
[----:B------:R-:W4:Y:S01]  /*02f0*/  LDG.E R17, desc[UR16][R2.64+-0x8] ;  /* 0xfffff81002117981 */ /* 0x000f22000c1e1900 */
[----:B------:R-:W-:Y:S01]  /*0300*/  MOV R25, UR21 ;  /* 0x0000001500197c02 */ /* 0x000fe20008000f00 */
[----:B------:R-:W-:-:S02]  /*0310*/  IMAD.WIDE R8, R14, 0x4, R8 ;  /* 0x000000040e087825 */ /* 0x000fc400078e0208 */
[----:B------:R-:W2:Y:S02]  /*0320*/  LDG.E R22, desc[UR16][R22.64] ;  /* 0x0000001016167981 */ /* 0x000ea4000c1e1900 */
[C---:B------:R-:W-:Y:S01]  /*0330*/  IMAD.WIDE R24, R14.reuse, 0x4, R24 ;  /* 0x000000040e187825 */ /* 0x040fe200078e0218 */
[----:B------:R-:W-:Y:S01]  /*0340*/  MOV R5, 0x4 ;  /* 0x0000000400057802 */ /* 0x000fe20000000f00 */
[----:B------:R0:W3:Y:S02]  /*0350*/  LDG.E R20, desc[UR16][R8.64] ;  /* 0x0000001008147981 */ /* 0x0000e4000c1e1900 */
[C---:B------:R-:W-:Y:S02]  /*0360*/  IMAD.WIDE R10, R14.reuse, R11, UR6 ;  /* 0x000000060e0a7e25 */ /* 0x040fe4000f8e020b */
[----:B------:R-:W4:Y:S02]  /*0370*/  LDG.E R18, desc[UR16][R24.64] ;  /* 0x0000001018127981 */ /* 0x000f24000c1e1900 */
[----:B------:R-:W-:-:S04]  /*0380*/  IMAD.WIDE R4, R14, R5, UR8 ;  /* 0x000000080e047e25 */ /* 0x000fc8000f8e0205 */
[----:B------:R-:W-:Y:S01]  /*0390*/  HFMA2 R27, -RZ, RZ, 0, 2.384185791015625e-07 ;  /* 0x00000004ff1b7431 */ /* 0x000fe200000001ff */
[----:B------:R1:W5:Y:S01]  /*03a0*/  LDG.E R16, desc[UR16][R10.64] ;  /* 0x000000100a107981 */ /* 0x000362000c1e1900 */
[----:B0-----:R-:W-:-:S03]  /*03b0*/  MOV R9, 0x4 ;  /* 0x0000000400097802 */ /* 0x001fc60000000f00 */
[----:B------:R-:W5:Y:S01]  /*03c0*/  LDG.E R15, desc[UR16][R2.64+-0x4] ;  /* 0xfffffc10020f7981 */ /* 0x000f62000c1e1900 */
[----:B------:R-:W-:-:S03]  /*03d0*/  IMAD.WIDE R6, R14, R7, UR10 ;  /* 0x0000000a0e067e25 */ /* 0x000fc6000f8e0207 */
[----:B------:R0:W5:Y:S01]  /*03e0*/  LDG.E R4, desc[UR16][R4.64] ;  /* 0x0000001004047981 */ /* 0x000162000c1e1900 */
[----:B------:R-:W-:-:S03]  /*03f0*/  IMAD.WIDE R8, R14, R9, UR12 ;  /* 0x0000000c0e087e25 */ /* 0x000fc6000f8e0209 */
[----:B------:R-:W5:Y:S01]  /*0400*/  LDG.E R23, desc[UR16][R2.64] ;  /* 0x0000001002177981 */ /* 0x000f62000c1e1900 */
[----:B-1----:R-:W-:-:S03]  /*0410*/  IMAD.WIDE R10, R14, R27, UR14 ;  /* 0x0000000e0e0a7e25 */ /* 0x002fc6000f8e021b */
[----:B------:R-:W5:Y:S04]  /*0420*/  LDG.E R7, desc[UR16][R6.64] ;  /* 0x0000001006077981 */ /* 0x000f68000c1e1900 */
[----:B------:R-:W5:Y:S04]  /*0430*/  LDG.E R24, desc[UR16][R2.64+0x4] ;  /* 0x0000041002187981 */ /* 0x000f68000c1e1900 */
[----:B------:R-:W5:Y:S04]  /*0440*/  LDG.E R8, desc[UR16][R8.64] ;  /* 0x0000001008087981 */ /* 0x000f68000c1e1900 */
[----:B------:R-:W5:Y:S04]  /*0450*/  LDG.E R25, desc[UR16][R2.64+0x8] ;  /* 0x0000081002197981 */ /* 0x000f68000c1e1900 */
[----:B------:R-:W5:Y:S04]  /*0460*/  LDG.E R10, desc[UR16][R10.64] ;  /* 0x000000100a0a7981 */ /* 0x000f68000c1e1900 */
[----:B------:R1:W5:Y:S01]  /*0470*/  LDG.E R27, desc[UR16][R2.64+0xc] ;  /* 0x00000c10021b7981 */ /* 0x000362000c1e1900 */
[----:B------:R-:W-:-:S04]  /*0480*/  UIADD3 UR5, UPT, UPT, UR5, 0x8, URZ ;  /* 0x0000000805057890 */ /* 0x000fc8000fffe0ff */
[----:B------:R-:W-:Y:S01]  /*0490*/  UISETP.NE.AND UP1, UPT, UR5, URZ, UPT ;  /* 0x000000ff0500728c */ /* 0x000fe2000bf25270 */
[----:B0-----:R-:W-:Y:S02]  /*04a0*/  MOV R5, UR18 ;  /* 0x0000001200057c02 */ /* 0x001fe40008000f00 */
[----:B-1----:R-:W-:Y:S02]  /*04b0*/  IADD3 R2, P0, PT, R2, 0x20, RZ ;  /* 0x0000002002027810 */ /* 0x002fe40007f1e0ff */
[----:B------:R-:W-:Y:S02]  /*04c0*/  LEA R14, R5, R14, 0x3 ;  /* 0x0000000e050e7211 */ /* 0x000fe400078e18ff */
[----:B------:R-:W-:Y:S01]  /*04d0*/  IADD3.X R3, PT, PT, RZ, R3, RZ, P0, !PT ;  /* 0x00000003ff037210 */ /* 0x000fe200007fe4ff */
[----:B--2---:R-:W-:-:S04]  /*04e0*/  FFMA R22, R21, R22, R12 ;  /* 0x0000001615167223 */ /* 0x004fc8000000000c */
[----:B---3--:R-:W-:-:S04]  /*04f0*/  FFMA R20, R19, R20, R22 ;  /* 0x0000001413147223 */ /* 0x008fc80000000016 */
[----:B----4-:R-:W-:-:S04]  /*0500*/  FFMA R18, R17, R18, R20 ;  /* 0x0000001211127223 */ /* 0x010fc80000000014 */
[----:B-----5:R-:W-:-:S04]  /*0510*/  FFMA R16, R15, R16, R18 ;  /* 0x000000100f107223 */ /* 0x020fc80000000012 */
[----:B------:R-:W-:-:S04]  /*0520*/  FFMA R23, R23, R4, R16 ;  /* 0x0000000417177223 */ /* 0x000fc80000000010 */
[----:B------:R-:W-:-:S04]  /*0530*/  FFMA R24, R24, R7, R23 ;  /* 0x0000000718187223 */ /* 0x000fc80000000017 */
[----:B------:R-:W-:-:S04]  /*0540*/  FFMA R8, R25, R8, R24 ;  /* 0x0000000819087223 */ /* 0x000fc80000000018 */
[----:B------:R-:W-:Y:S01]  /*0550*/  FFMA R12, R27, R10, R8 ;  /* 0x0000000a1b0c7223 */ /* 0x000fe20000000008 */
[----:B------:R-:W-:Y:S06]  /*0560*/  BRA.U UP1, `(.L_x_25) ;  /* 0xfffffffd01347547 */ /* 0x000fec000b83ffff */
.L_x_24:
[----:B------:R-:W-:Y:S05]  /*0570*/  BRA.U !UP0, `(.L_x_23) ;  /* 0x00000005083c7547 */ /* 0x000fea000b800000 */
[----:B------:R-:W-:Y:S01]  /*0580*/  UISETP.GE.U32.AND UP0, UPT, UR19, 0x4, UPT ;  /* 0x000000041300788c */ /* 0x000fe2000bf06070 */
[----:B------:R-:W-:Y:S01]  /*0590*/  IMAD R2, R13, UR18, RZ ;  /* 0x000000120d027c24 */ /* 0x000fe2000f8e02ff */
[----:B------:R-:W-:-:S04]  /*05a0*/  ULOP3.LUT UR5, UR18, 0x3, URZ, 0xc0, !UPT ;  /* 0x0000000312057892 */ /* 0x000fc8000f8ec0ff */
[----:B------:R-:W-:-:S03]  /*05b0*/  UISETP.NE.AND UP1, UPT, UR5, URZ, UPT ;  /* 0x000000ff0500728c */ /* 0x000fc6000bf25270 */
[----:B------:R-:W-:Y:S08]  /*05c0*/  BRA.U !UP0, `(.L_x_26) ;  /* 0x00000001087c7547 */ /* 0x000ff0000b800000 */
[----:B------:R-:W0:Y:S01]  /*05d0*/  LDC.64 R6, c[0x0][0x388] ;  /* 0x0000e200ff067b82 */ /* 0x000e220000000a00 */
[----:B------:R-:W1:Y:S01]  /*05e0*/  LDCU.64 UR6, c[0x0][0x380] ;  /* 0x00007000ff0677ac */ /* 0x000e620008000a00 */
[----:B------:R-:W-:Y:S01]  /*05f0*/  MOV R5, UR4 ;  /* 0x0000000400057c02 */ /* 0x000fe20008000f00 */
[C---:B------:R-:W-:Y:S01]  /*0600*/  VIADD R3, R2.reuse, UR4 ;  /* 0x0000000402037c36 */ /* 0x040fe20008000000 */
[----:B------:R-:W-:Y:S02]  /*0610*/  MOV R11, UR18 ;  /* 0x00000012000b7c02 */ /* 0x000fe40008000f00 */
[----:B------:R-:W-:Y:S01]  /*0620*/  IADD3 R14, P0, PT, R2, UR4, RZ ;  /* 0x00000004020e7c10 */ /* 0x000fe2000ff1e0ff */
[----:B------:R-:W-:Y:S01]  /*0630*/  IMAD R5, R5, UR18, R0 ;  /* 0x0000001205057c24 */ /* 0x000fe2000f8e0200 */
[----:B------:R-:W2:Y:S01]  /*0640*/  LDC.64 R8, c[0x0][0x380] ;  /* 0x0000e000ff087b82 */ /* 0x000ea20000000a00 */
[----:B------:R-:W-:Y:S02]  /*0650*/  MOV R15, UR18 ;  /* 0x00000012000f7c02 */ /* 0x000fe40008000f00 */
[----:B------:R-:W-:Y:S01]  /*0660*/  MOV R17, UR18 ;  /* 0x0000001200117c02 */ /* 0x000fe20008000f00 */
[----:B0-----:R-:W-:-:S04]  /*0670*/  IMAD.WIDE R6, R5, 0x4, R6 ;  /* 0x0000000405067825 */ /* 0x001fc800078e0206 */
[----:B------:R-:W-:Y:S02]  /*0680*/  IMAD.WIDE.U32 R10, R11, 0x4, R6 ;  /* 0x000000040b0a7825 */ /* 0x000fe400078e0006 */
[----:B------:R-:W3:Y:S02]  /*0690*/  LDG.E R6, desc[UR16][R6.64] ;  /* 0x0000001006067981 */ /* 0x000ee4000c1e1900 */
[----:B--2---:R-:W-:Y:S01]  /*06a0*/  IMAD.WIDE.U32 R8, R3, 0x4, R8 ;  /* 0x0000000403087825 */ /* 0x004fe200078e0008 */
[----:B------:R-:W-:Y:S02]  /*06b0*/  IADD3.X R3, PT, PT, RZ, RZ, RZ, P0, !PT ;  /* 0x000000ffff037210 */ /* 0x000fe400007fe4ff */
[----:B-1----:R-:W-:-:S03]  /*06c0*/  LEA R4, P0, R14, UR6, 0x2 ;  /* 0x000000060e047c11 */ /* 0x002fc6000f8010ff */
[----:B------:R-:W3:Y:S01]  /*06d0*/  LDG.E R9, desc[UR16][R8.64] ;  /* 0x0000001008097981 */ /* 0x000ee2000c1e1900 */
[----:B------:R-:W-:Y:S01]  /*06e0*/  LEA.HI.X R5, R14, UR7, R3, 0x2, P0 ;  /* 0x000000070e057c11 */ /* 0x000fe200080f1403 */
[----:B------:R-:W-:Y:S02]  /*06f0*/  IMAD.WIDE.U32 R14, R15, 0x4, R10 ;  /* 0x000000040f0e7825 */ /* 0x000fe400078e000a */
[----:B------:R-:W2:Y:S04]  /*0700*/  LDG.E R3, desc[UR16][R10.64] ;  /* 0x000000100a037981 */ /* 0x000ea8000c1e1900 */
[----:B------:R-:W2:Y:S01]  /*0710*/  LDG.E R18, desc[UR16][R4.64+0x4] ;  /* 0x0000041004127981 */ /* 0x000ea2000c1e1900 */
[----:B------:R-:W-:-:S03]  /*0720*/  IMAD.WIDE.U32 R16, R17, 0x4, R14 ;  /* 0x0000000411107825 */ /* 0x000fc600078e000e */
[----:B------:R-:W4:Y:S04]  /*0730*/  LDG.E R19, desc[UR16][R14.64] ;  /* 0x000000100e137981 */ /* 0x000f28000c1e1900 */
[----:B------:R-:W4:Y:S04]  /*0740*/  LDG.E R20, desc[UR16][R4.64+0x8] ;  /* 0x0000081004147981 */ /* 0x000f28000c1e1900 */
[----:B------:R-:W5:Y:S04]  /*0750*/  LDG.E R22, desc[UR16][R4.64+0xc] ;  /* 0x00000c1004167981 */ /* 0x000f68000c1e1900 */
[----:B------:R-:W5:Y:S01]  /*0760*/  LDG.E R16, desc[UR16][R16.64] ;  /* 0x0000001010107981 */ /* 0x000f62000c1e1900 */
[----:B------:R-:W-:Y:S01]  /*0770*/  UIADD3 UR4, UPT, UPT, UR4, 0x4, URZ ;  /* 0x0000000404047890 */ /* 0x000fe2000fffe0ff */
[----:B---3--:R-:W-:-:S04]  /*0780*/  FFMA R9, R9, R6, R12 ;  /* 0x0000000609097223 */ /* 0x008fc8000000000c */
[----:B--2---:R-:W-:-:S04]  /*0790*/  FFMA R3, R18, R3, R9 ;  /* 0x0000000312037223 */ /* 0x004fc80000000009 */
[----:B----4-:R-:W-:-:S04]  /*07a0*/  FFMA R3, R20, R19, R3 ;  /* 0x0000001314037223 */ /* 0x010fc80000000003 */
[----:B-----5:R-:W-:-:S07]  /*07b0*/  FFMA R12, R22, R16, R3 ;  /* 0x00000010160c7223 */ /* 0x020fce0000000003 */
.L_x_26:
[----:B------:R-:W-:Y:S05]  /*07c0*/  BRA.U !UP1, `(.L_x_23) ;  /* 0x0000000109a87547 */ /* 0x000fea000b800000 */
[----:B------:R-:W-:Y:S01]  /*07d0*/  UISETP.NE.AND UP0, UPT, UR5, 0x1, UPT ;  /* 0x000000010500788c */ /* 0x000fe2000bf05270 */
[----:B------:R-:W-:Y:S01]  /*07e0*/  MOV R9, UR4 ;  /* 0x0000000400097c02 */ /* 0x000fe20008000f00 */
[----:B------:R-:W-:Y:S02]  /*07f0*/  ULOP3.LUT UR5, UR18, 0x1, URZ, 0xc0, !UPT ;  /* 0x0000000112057892 */ /* 0x000fe4000f8ec0ff */
[----:B------:R-:W-:Y:S02]  /*0800*/  MOV R17, UR18 ;  /* 0x0000001200117c02 */ /* 0x000fe40008000f00 */
[----:B------:R-:W-:Y:S01]  /*0810*/  UISETP.NE.U32.AND UP1, UPT, UR5, 0x1, UPT ;  /* 0x000000010500788c */ /* 0x000fe2000bf25070 */
[----:B------:R-:W-:-:S04]  /*0820*/  PLOP3.LUT P1, PT, PT, PT, UP0, 0x80, 0x8 ;  /* 0x000000000008781c */ /* 0x000fc80003f2f008 */
[----:B------:R-:W0:Y:S01]  /*0830*/  @UP0 LDCU.128 UR8, c[0x0][0x380] ;  /* 0x00007000ff0807ac */ /* 0x000e220008000c00 */
[----:B------:R-:W-:Y:S01]  /*0840*/  PLOP3.LUT P0, PT, PT, PT, UP1, 0x80, 0x8 ;  /* 0x000000000008781c */ /* 0x000fe20003f0f018 */
[----:B------:R-:W1:Y:S04]  /*0850*/  @UP0 LDCU.64 UR6, c[0x0][0x380] ;  /* 0x00007000ff0607ac */ /* 0x000e680008000a00 */
[----:B------:R-:W2:Y:S03]  /*0860*/  @!UP1 LDCU.128 UR12, c[0x0][0x380] ;  /* 0x00007000ff0c97ac */ /* 0x000ea60008000c00 */
[C---:B------:R-:W-:Y:S02]  /*0870*/  @P1 IADD3 R3, PT, PT, R2.reuse, UR4, RZ ;  /* 0x0000000402031c10 */ /* 0x040fe4000fffe0ff */
[----:B------:R-:W-:Y:S01]  /*0880*/  @P1 IADD3 R5, P2, PT, R2, UR4, RZ ;  /* 0x0000000402051c10 */ /* 0x000fe2000ff5e0ff */
[----:B------:R-:W-:-:S03]  /*0890*/  @UP0 UIADD3 UR4, UPT, UPT, UR4, 0x2, URZ ;  /* 0x0000000204040890 */ /* 0x000fc6000fffe0ff */
[----:B------:R-:W-:Y:S02]  /*08a0*/  @P1 IADD3.X R8, PT, PT, RZ, RZ, RZ, P2, !PT ;  /* 0x000000ffff081210 */ /* 0x000fe400017fe4ff */
[----:B0-----:R-:W-:Y:S01]  /*08b0*/  MOV R14, UR8 ;  /* 0x00000008000e7c02 */ /* 0x001fe20008000f00 */
[----:B------:R-:W-:Y:S01]  /*08c0*/  IMAD.U32 R6, RZ, RZ, UR10 ;  /* 0x0000000aff067e24 */ /* 0x000fe2000f8e00ff */
[----:B------:R-:W-:Y:S02]  /*08d0*/  MOV R15, UR9 ;  /* 0x00000009000f7c02 */ /* 0x000fe40008000f00 */
[----:B------:R-:W-:Y:S02]  /*08e0*/  MOV R7, UR11 ;  /* 0x0000000b00077c02 */ /* 0x000fe40008000f00 */
[----:B-1----:R-:W-:Y:S01]  /*08f0*/  @P1 LEA R4, P2, R5, UR6, 0x2 ;  /* 0x0000000605041c11 */ /* 0x002fe2000f8410ff */
[----:B------:R-:W-:-:S04]  /*0900*/  @P1 IMAD.WIDE.U32 R14, R3, 0x4, R14 ;  /* 0x00000004030e1825 */ /* 0x000fc800078e000e */
[----:B------:R-:W-:Y:S01]  /*0910*/  @P1 IMAD R3, R9, UR18, R0 ;  /* 0x0000001209031c24 */ /* 0x000fe2000f8e0200 */
[----:B------:R-:W-:-:S03]  /*0920*/  MOV R21, UR4 ;  /* 0x0000000400157c02 */ /* 0x000fc60008000f00 */
[----:B------:R-:W-:Y:S01]  /*0930*/  @P1 IMAD.WIDE R6, R3, 0x4, R6 ;  /* 0x0000000403061825 */ /* 0x000fe200078e0206 */
[----:B------:R-:W-:Y:S01]  /*0940*/  @P1 LEA.HI.X R5, R5, UR7, R8, 0x2, P2 ;  /* 0x0000000705051c11 */ /* 0x000fe200090f1408 */
[----:B------:R-:W3:Y:S01]  /*0950*/  @P1 LDG.E R3, desc[UR16][R14.64] ;  /* 0x000000100e031981 */ /* 0x000ee2000c1e1900 */
[----:B--2---:R-:W-:Y:S01]  /*0960*/  MOV R8, UR12 ;  /* 0x0000000c00087c02 */ /* 0x004fe20008000f00 */
[----:B------:R-:W-:Y:S01]  /*0970*/  @!P0 IMAD R21, R21, UR18, R0 ;  /* 0x0000001215158c24 */ /* 0x000fe2000f8e0200 */
[----:B------:R-:W-:Y:S01]  /*0980*/  MOV R9, UR13 ;  /* 0x0000000d00097c02 */ /* 0x000fe20008000f00 */
[----:B------:R-:W-:Y:S01]  /*0990*/  @P1 IMAD.WIDE.U32 R16, R17, 0x4, R6 ;  /* 0x0000000411101825 */ /* 0x000fe200078e0006 */
[----:B------:R-:W-:Y:S01]  /*09a0*/  @!P0 IADD3 R19, PT, PT, R2, UR4, RZ ;  /* 0x0000000402138c10 */ /* 0x000fe2000fffe0ff */
[----:B------:R-:W3:Y:S01]  /*09b0*/  @P1 LDG.E R6, desc[UR16][R6.64] ;  /* 0x0000001006061981 */ /* 0x000ee2000c1e1900 */
[----:B------:R-:W-:Y:S02]  /*09c0*/  MOV R10, UR14 ;  /* 0x0000000e000a7c02 */ /* 0x000fe40008000f00 */
[----:B------:R-:W-:Y:S01]  /*09d0*/  MOV R11, UR15 ;  /* 0x0000000f000b7c02 */ /* 0x000fe20008000f00 */
[----:B------:R-:W-:Y:S01]  /*09e0*/  @!P0 IMAD.WIDE.U32 R8, R19, 0x4, R8 ;  /* 0x0000000413088825 */ /* 0x000fe200078e0008 */
[----:B------:R-:W2:Y:S03]  /*09f0*/  @P1 LDG.E R16, desc[UR16][R16.64] ;  /* 0x0000001010101981 */ /* 0x000ea6000c1e1900 */
[----:B------:R-:W-:Y:S01]  /*0a00*/  @!P0 IMAD.WIDE R10, R21, 0x4, R10 ;  /* 0x00000004150a8825 */ /* 0x000fe200078e020a */
[----:B------:R-:W2:Y:S04]  /*0a10*/  @P1 LDG.E R4, desc[UR16][R4.64+0x4] ;  /* 0x0000041004041981 */ /* 0x000ea8000c1e1900 */
[----:B------:R-:W4:Y:S04]  /*0a20*/  @!P0 LDG.E R9, desc[UR16][R8.64] ;  /* 0x0000001008098981 */ /* 0x000f28000c1e1900 */
[----:B------:R-:W4:Y:S01]  /*0a30*/  @!P0 LDG.E R10, desc[UR16][R10.64] ;  /* 0x000000100a0a8981 */ /* 0x000f22000c1e1900 */
[----:B---3--:R-:W-:-:S04]  /*0a40*/  @P1 FFMA R3, R3, R6, R12 ;  /* 0x0000000603031223 */ /* 0x008fc8000000000c */
[----:B--2---:R-:W-:-:S04]  /*0a50*/  @P1 FFMA R12, R4, R16, R3 ;  /* 0x00000010040c1223 */ /* 0x004fc80000000003 */
[----:B----4-:R-:W-:-:S07]  /*0a60*/  @!P0 FFMA R12, R9, R10, R12 ;  /* 0x0000000a090c8223 */ /* 0x010fce000000000c */
.L_x_23:
[----:B------:R-:W0:Y:S01]  /*0a70*/  LDC.64 R2, c[0x0][0x390] ;  /* 0x0000e400ff027b82 */ /* 0x000e220000000a00 */
[----:B------:R-:W-:-:S04]  /*0a80*/  IMAD R13, R13, UR18, R0 ;  /* 0x000000120d0d7c24 */ /* 0x000fc8000f8e0200 */
[----:B0-----:R-:W-:-:S05]  /*0a90*/  IMAD.WIDE R2, R13, 0x4, R2 ;  /* 0x000000040d027825 */ /* 0x001fca00078e0202 */
[----:B------:R-:W-:Y:S01]  /*0aa0*/  STG.E desc[UR16][R2.64], R12 ;  /* 0x0000000c02007986 */ /* 0x000fe2000c101910 */
[----:B------:R-:W-:Y:S05]  /*0ab0*/  EXIT ;  /* 0x000000000000794d */ /* 0x000fea0003800000 */
.L_x_27:
        /* <DEDUP_REMOVED lines=12> */
.L_x_34:


//--------------------- .nv.shared._Z22OptimizedMMKernel_2_32PfS_S_i --------------------------
	.section	.nv.shared._Z22OptimizedMMKernel_2_32PfS_S_i,"aw",@nobits
	.sectionflags	@""
	.align	4
.nv.shared._Z22OptimizedMMKernel_2_32PfS_S_i:
	.zero		9216


//--------------------- .nv.shared.reserved.0     --------------------------
	.section	.nv.shared.reserved.0,"aw",@nobits
	.weak		__nv_reservedSMEM_offset_0_alias
	.size		__nv_reservedSMEM_offset_0_alias, 0, 64
	.other		__nv_reservedSMEM_offset_0_alias,@"STO_CUDA_RESERVED_SHARED STV_DEFAULT"
__nv_reservedSMEM_offset_0_alias:
	.zero		0
	.zero		64


//--------------------- .nv.shared._Z22OptimizedMMKernel_2_16PfS_S_i --------------------------
	.section	.nv.shared._Z22OptimizedMMKernel_2_16PfS_S_i,"aw",@nobits
	.sectionflags	@""
	.align	4
.nv.shared._Z22OptimizedMMKernel_2_16PfS_S_i:
	.zero		3072


//--------------------- .nv.shared._Z21OptimizedMMKernel_2_8PfS_S_i --------------------------
	.section	.nv.shared._Z21OptimizedMMKernel_2_8PfS_S_i,"aw",@nobits
	.sectionflags	@""
	.align	4
.nv.shared._Z21OptimizedMMKernel_2_8PfS_S_i:
	.zero		1536


//--------------------- .nv.shared._Z21OptimizedMMKernel_2_4PfS_S_i --------------------------
	.section	.nv.shared._Z21OptimizedMMKernel_2_4PfS_S_i,"aw",@nobits
	.sectionflags	@""
	.align	4
.nv.shared._Z21OptimizedMMKernel_2_4PfS_S_i:
	.zero		1152


//--------------------- .nv.shared._Z19OptimizedMMKernel_1PfS_S_i --------------------------
	.section	.nv.shared._Z19OptimizedMMKernel_1PfS_S_i,"aw",@nobits
	.sectionflags	@""
	.align	4
.nv.shared._Z19OptimizedMMKernel_1PfS_S_i:
	.zero		9216


//--------------------- .nv.shared._Z19OptimizedMMKernel_0PfS_S_i --------------------------
	.section	.nv.shared._Z19OptimizedMMKernel_0PfS_S_i,"aw",@nobits
	.sectionflags	@""
	.align	4
.nv.shared._Z19OptimizedMMKernel_0PfS_S_i:
	.zero		9216


//--------------------- .nv.constant0._Z22OptimizedMMKernel_2_32PfS_S_i --------------------------
	.section	.nv.constant0._Z22OptimizedMMKernel_2_32PfS_S_i,"a",@progbits
	.sectionflags	@""
	.align	4
.nv.constant0._Z22OptimizedMMKernel_2_32PfS_S_i:
	.zero		924


//--------------------- .nv.constant0._Z22OptimizedMMKernel_2_16PfS_S_i --------------------------
	.section	.nv.constant0._Z22OptimizedMMKernel_2_16PfS_S_i,"a",@progbits
	.sectionflags	@""
	.align	4
.nv.constant0._Z22OptimizedMMKernel_2_16PfS_S_i:
	.zero		924


//--------------------- .nv.constant0._Z21OptimizedMMKernel_2_8PfS_S_i --------------------------
	.section	.nv.constant0._Z21OptimizedMMKernel_2_8PfS_S_i,"a",@progbits
	.sectionflags	@""
	.align	4
.nv.constant0._Z21OptimizedMMKernel_2_8PfS_S_i:
	.zero		924


//--------------------- .nv.constant0._Z21OptimizedMMKernel_2_4PfS_S_i --------------------------
	.section	.nv.constant0._Z21OptimizedMMKernel_2_4PfS_S_i,"a",@progbits
	.sectionflags	@""
	.align	4
.nv.constant0._Z21OptimizedMMKernel_2_4PfS_S_i:
	.zero		924


//--------------------- .nv.constant0._Z19OptimizedMMKernel_1PfS_S_i --------------------------
	.section	.nv.constant0._Z19OptimizedMMKernel_1PfS_S_i,"a",@progbits
	.sectionflags	@""
	.align	4
.nv.constant0._Z19OptimizedMMKernel_1PfS_S_i:
	.zero		924


//--------------------- .nv.constant0._Z19OptimizedMMKernel_0PfS_S_i --------------------------
	.section	.nv.constant0._Z19OptimizedMMKernel_0PfS_S_i,"a",@progbits
	.sectionflags	@""
	.align	4
.nv.constant0._Z19OptimizedMMKernel_0PfS_S_i:
	.zero		924


//--------------------- .nv.constant0._Z13NaiveMMKernelPfS_S_i --------------------------
	.section	.nv.constant0._Z13NaiveMMKernelPfS_S_i,"a",@progbits
	.sectionflags	@""
	.align	4
.nv.constant0._Z13NaiveMMKernelPfS_S_i:
	.zero		924


//--------------------- SYMBOLS --------------------------

	.type		.nv.reservedSmem.offset0,@object
	.size		.nv.reservedSmem.offset0,0x4
	.type		.nv.reservedSmem.cap,@object
	.size		.nv.reservedSmem.cap,0x4
